	.target	sm_90a

	.elftype	@"ET_EXEC"


//--------------------- .note.nv.tkinfo           --------------------------
	.section	.note.nv.tkinfo,"",@"SHT_NOTE"
	.sectionflags	@"SHF_NOTE_NV_TKINFO"
	.tkinfo
        /*0018*/ 	.word	0x00000002
        /*0030*/ 	.string	""
        /*0030*/ 	.string	"ptxas"
        /*0030*/ 	.string	"Cuda compilation tools, release 13.0, V13.0.88"
        /*0030*/ 	.string	"Build cuda_13.0.r13.0/compiler.36424714_0"
        /*0030*/ 	.string	"-v  -suppress-debug-info  -lineinfo  -arch sm_90a "



//--------------------- .note.nv.cuinfo           --------------------------
	.section	.note.nv.cuinfo,"",@"SHT_NOTE"
	.sectionflags	@"SHF_NOTE_NV_CUINFO"
        /*0018*/ 	.short	0x0002
        /*001a*/ 	.short	0x005a
        /*001c*/ 	.short	0x0082
	.zero		2


//--------------------- .nv.info                  --------------------------
	.section	.nv.info,"",@"SHT_CUDA_INFO"
	.align	4


	//----- nvinfo : EIATTR_REGCOUNT
	.align		4
        /*0000*/ 	.byte	0x04, 0x2f
        /*0002*/ 	.short	(.L_1 - .L_0)
	.align		4
.L_0:
        /*0004*/ 	.word	index@(matmul_kernel)
        /*0008*/ 	.word	0x000000ff


	//----- nvinfo : EIATTR_FRAME_SIZE
	.align		4
.L_1:
        /*000c*/ 	.byte	0x04, 0x11
        /*000e*/ 	.short	(.L_3 - .L_2)
	.align		4
.L_2:
        /*0010*/ 	.word	index@(matmul_kernel)
        /*0014*/ 	.word	0x00000018


	//----- nvinfo : EIATTR_MIN_STACK_SIZE
	.align		4
.L_3:
        /*0018*/ 	.byte	0x04, 0x12
        /*001a*/ 	.short	(.L_5 - .L_4)
	.align		4
.L_4:
        /*001c*/ 	.word	index@(matmul_kernel)
        /*0020*/ 	.word	0x00000018
.L_5:


//--------------------- .nv.compat                --------------------------
	.section	.nv.compat,"",@"SHT_CUDA_COMPAT_INFO"
	.align	4
        /*0000*/ 	.byte	0x02, 0x09, 0x01, 0x00, 0x02, 0x02, 0x01, 0x00, 0x02, 0x05, 0x05, 0x00, 0x03, 0x07, 0x01, 0x01
        /*0010*/ 	.byte	0x02, 0x03, 0x00, 0x00, 0x02, 0x06, 0x01, 0x00, 0x04, 0x0b, 0x08, 0x00, 0x00, 0x00, 0x00, 0x00
        /*0020*/ 	.byte	0x00, 0x00, 0x00, 0x00


//--------------------- .nv.info.matmul_kernel    --------------------------
	.section	.nv.info.matmul_kernel,"",@"SHT_CUDA_INFO"
	.sectionflags	@""
	.align	4


	//----- nvinfo : EIATTR_CUDA_API_VERSION
	.align		4
        /*0000*/ 	.byte	0x04, 0x37
        /*0002*/ 	.short	(.L_7 - .L_6)
.L_6:
        /*0004*/ 	.word	0x00000082


	//----- nvinfo : EIATTR_KPARAM_INFO
	.align		4
.L_7:
        /*0008*/ 	.byte	0x04, 0x17
        /*000a*/ 	.short	(.L_9 - .L_8)
.L_8:
        /*000c*/ 	.word	0x00000000
        /*0010*/ 	.short	0x000d
        /*0012*/ 	.short	0x0048
        /*0014*/ 	.byte	0x00, 0xf4, 0x21, 0x00


	//----- nvinfo : EIATTR_KPARAM_INFO
	.align		4
.L_9:
        /*0018*/ 	.byte	0x04, 0x17
        /*001a*/ 	.short	(.L_11 - .L_10)
.L_10:
        /*001c*/ 	.word	0x00000000
        /*0020*/ 	.short	0x000c
        /*0022*/ 	.short	0x0040
        /*0024*/ 	.byte	0x00, 0xf4, 0x21, 0x00


	//----- nvinfo : EIATTR_KPARAM_INFO
	.align		4
.L_11:
        /*0028*/ 	.byte	0x04, 0x17
        /*002a*/ 	.short	(.L_13 - .L_12)
.L_12:
        /*002c*/ 	.word	0x00000000
        /*0030*/ 	.short	0x000b
        /*0032*/ 	.short	0x0038
        /*0034*/ 	.byte	0x00, 0xf0, 0x11, 0x00


	//----- nvinfo : EIATTR_KPARAM_INFO
	.align		4
.L_13:
        /*0038*/ 	.byte	0x04, 0x17
        /*003a*/ 	.short	(.L_15 - .L_14)
.L_14:
        /*003c*/ 	.word	0x00000000
        /*0040*/ 	.short	0x000a
        /*0042*/ 	.short	0x0034
        /*0044*/ 	.byte	0x00, 0xf0, 0x11, 0x00


	//----- nvinfo : EIATTR_KPARAM_INFO
	.align		4
.L_15:
        /*0048*/ 	.byte	0x04, 0x17
        /*004a*/ 	.short	(.L_17 - .L_16)
.L_16:
        /*004c*/ 	.word	0x00000000
        /*0050*/ 	.short	0x0009
        /*0052*/ 	.short	0x0030
        /*0054*/ 	.byte	0x00, 0xf0, 0x11, 0x00


	//----- nvinfo : EIATTR_KPARAM_INFO
	.align		4
.L_17:
        /*0058*/ 	.byte	0x04, 0x17
        /*005a*/ 	.short	(.L_19 - .L_18)
.L_18:
        /*005c*/ 	.word	0x00000000
        /*0060*/ 	.short	0x0008
        /*0062*/ 	.short	0x002c
        /*0064*/ 	.byte	0x00, 0xf0, 0x11, 0x00


	//----- nvinfo : EIATTR_KPARAM_INFO
	.align		4
.L_19:
        /*0068*/ 	.byte	0x04, 0x17
        /*006a*/ 	.short	(.L_21 - .L_20)
.L_20:
        /*006c*/ 	.word	0x00000000
        /*0070*/ 	.short	0x0007
        /*0072*/ 	.short	0x0028
        /*0074*/ 	.byte	0x00, 0xf0, 0x11, 0x00


	//----- nvinfo : EIATTR_KPARAM_INFO
	.align		4
.L_21:
        /*0078*/ 	.byte	0x04, 0x17
        /*007a*/ 	.short	(.L_23 - .L_22)
.L_22:
        /*007c*/ 	.word	0x00000000
        /*0080*/ 	.short	0x0006
        /*0082*/ 	.short	0x0024
        /*0084*/ 	.byte	0x00, 0xf0, 0x11, 0x00


	//----- nvinfo : EIATTR_KPARAM_INFO
	.align		4
.L_23:
        /*0088*/ 	.byte	0x04, 0x17
        /*008a*/ 	.short	(.L_25 - .L_24)
.L_24:
        /*008c*/ 	.word	0x00000000
        /*0090*/ 	.short	0x0005
        /*0092*/ 	.short	0x0020
        /*0094*/ 	.byte	0x00, 0xf0, 0x11, 0x00


	//----- nvinfo : EIATTR_KPARAM_INFO
	.align		4
.L_25:
        /*0098*/ 	.byte	0x04, 0x17
        /*009a*/ 	.short	(.L_27 - .L_26)
.L_26:
        /*009c*/ 	.word	0x00000000
        /*00a0*/ 	.short	0x0004
        /*00a2*/ 	.short	0x001c
        /*00a4*/ 	.byte	0x00, 0xf0, 0x11, 0x00


	//----- nvinfo : EIATTR_KPARAM_INFO
	.align		4
.L_27:
        /*00a8*/ 	.byte	0x04, 0x17
        /*00aa*/ 	.short	(.L_29 - .L_28)
.L_28:
        /*00ac*/ 	.word	0x00000000
        /*00b0*/ 	.short	0x0003
        /*00b2*/ 	.short	0x0018
        /*00b4*/ 	.byte	0x00, 0xf0, 0x11, 0x00


	//----- nvinfo : EIATTR_KPARAM_INFO
	.align		4
.L_29:
        /*00b8*/ 	.byte	0x04, 0x17
        /*00ba*/ 	.short	(.L_31 - .L_30)
.L_30:
        /*00bc*/ 	.word	0x00000000
        /*00c0*/ 	.short	0x0002
        /*00c2*/ 	.short	0x0010
        /*00c4*/ 	.byte	0x00, 0xf4, 0x21, 0x00


	//----- nvinfo : EIATTR_KPARAM_INFO
	.align		4
.L_31:
        /*00c8*/ 	.byte	0x04, 0x17
        /*00ca*/ 	.short	(.L_33 - .L_32)
.L_32:
        /*00cc*/ 	.word	0x00000000
        /*00d0*/ 	.short	0x0001
        /*00d2*/ 	.short	0x0008
        /*00d4*/ 	.byte	0x00, 0xf4, 0x21, 0x00


	//----- nvinfo : EIATTR_KPARAM_INFO
	.align		4
.L_33:
        /*00d8*/ 	.byte	0x04, 0x17
        /*00da*/ 	.short	(.L_35 - .L_34)
.L_34:
        /*00dc*/ 	.word	0x00000000
        /*00e0*/ 	.short	0x0000
        /*00e2*/ 	.short	0x0000
        /*00e4*/ 	.byte	0x00, 0xf4, 0x21, 0x00


	//----- nvinfo : EIATTR_SPARSE_MMA_MASK
	.align		4
.L_35:
        /*00e8*/ 	.byte	0x03, 0x50
        /*00ea*/ 	.short	0x0000


	//----- nvinfo : EIATTR_MAXREG_COUNT
	.align		4
        /*00ec*/ 	.byte	0x03, 0x1b
        /*00ee*/ 	.short	0x00ff


	//----- nvinfo : EIATTR_NUM_BARRIERS
	.align		4
        /*00f0*/ 	.byte	0x02, 0x4c
        /*00f2*/ 	.byte	0x01
	.zero		1


	//----- nvinfo : EIATTR_ANNOTATIONS
	.align		4
        /*00f4*/ 	.byte	0x04, 0x55
        /*00f6*/ 	.short	(.L_37 - .L_36)


	//   ....[0]....
.L_36:
        /*00f8*/ 	.word	0x00000001
        /*00fc*/ 	.byte	0xc0, 0x06, 0x00, 0x00, 0x01, 0x00, 0x00, 0x00, 0x90, 0x2b, 0x00, 0x00, 0x01, 0x00, 0x00, 0x00
        /*010c*/ 	.byte	0x10, 0x2c, 0x00, 0x00, 0x01, 0x00, 0x00, 0x00, 0x30, 0x2d, 0x00, 0x00, 0x01, 0x00, 0x00, 0x00
        /*011c*/ 	.byte	0x70, 0x2d, 0x00, 0x00, 0x01, 0x00, 0x00, 0x00, 0xa0, 0x2d, 0x00, 0x00, 0x01, 0x00, 0x00, 0x00
        /*012c*/ 	.byte	0x70, 0x3d, 0x00, 0x00, 0x01, 0x00, 0x00, 0x00, 0x10, 0x3f, 0x00, 0x00, 0x01, 0x00, 0x00, 0x00
        /*013c*/ 	.byte	0xa0, 0x3f, 0x00, 0x00, 0x01, 0x00, 0x00, 0x00, 0xd0, 0x3f, 0x00, 0x00, 0x01, 0x00, 0x00, 0x00
        /*014c*/ 	.byte	0xb0, 0x6a, 0x00, 0x00


	//----- nvinfo : EIATTR_MERCURY_ISA_VERSION
	.align		4
.L_37:
        /*0150*/ 	.byte	0x03, 0x5f
        /*0152*/ 	.short	0x0101


	//----- nvinfo : EIATTR_EXIT_INSTR_OFFSETS
	.align		4
        /*0154*/ 	.byte	0x04, 0x1c
        /*0156*/ 	.short	(.L_39 - .L_38)


	//   ....[0]....
.L_38:
        /*0158*/ 	.word	0x000072d0


	//   ....[1]....
        /*015c*/ 	.word	0x00007300


	//----- nvinfo : EIATTR_REQNTID
	.align		4
.L_39:
        /*0160*/ 	.byte	0x04, 0x10
        /*0162*/ 	.short	(.L_41 - .L_40)
.L_40:
        /*0164*/ 	.word	0x00000040
        /*0168*/ 	.word	0x00000001
        /*016c*/ 	.word	0x00000001


	//----- nvinfo : EIATTR_CBANK_PARAM_SIZE
	.align		4
.L_41:
        /*0170*/ 	.byte	0x03, 0x19
        /*0172*/ 	.short	0x0050


	//----- nvinfo : EIATTR_PARAM_CBANK
	.align		4
        /*0174*/ 	.byte	0x04, 0x0a
        /*0176*/ 	.short	(.L_43 - .L_42)
	.align		4
.L_42:
        /*0178*/ 	.word	index@(.nv.constant0.matmul_kernel)
        /*017c*/ 	.short	0x0210
        /*017e*/ 	.short	0x0050


	//----- nvinfo : EIATTR_SW_WAR
	.align		4
.L_43:
        /*0180*/ 	.byte	0x04, 0x36
        /*0182*/ 	.short	(.L_45 - .L_44)
.L_44:
        /*0184*/ 	.word	0x00000008
.L_45:


//--------------------- .nv.callgraph             --------------------------
	.section	.nv.callgraph,"",@"SHT_CUDA_CALLGRAPH"
	.align	4
	.sectionentsize	8
	.align		4
        /*0000*/ 	.word	0x00000000
	.align		4
        /*0004*/ 	.word	0xffffffff
	.align		4
        /*0008*/ 	.word	0x00000000
	.align		4
        /*000c*/ 	.word	0xfffffffe
	.align		4
        /*0010*/ 	.word	0x00000000
	.align		4
        /*0014*/ 	.word	0xfffffffd
	.align		4
        /*0018*/ 	.word	0x00000000
	.align		4
        /*001c*/ 	.word	0xfffffffc


//--------------------- .text.matmul_kernel       --------------------------
	.section	.text.matmul_kernel,"ax",@progbits
	.align	128
        .global         matmul_kernel
        .type           matmul_kernel,@function
        .size           matmul_kernel,(.L_x_4 - matmul_kernel)
        .other          matmul_kernel,@"STO_CUDA_ENTRY STV_DEFAULT"
matmul_kernel:
.text.matmul_kernel:
[----:B------:R-:W0:Y:S08]  /*0000*/  LDC R1, c[0x0][0x28] ;  /* 0x00000a00ff017b82 */ /* 0x000e300000000800 */
[----:B------:R-:W1:Y:S01]  /*0010*/  LDC.64 R42, c[0x0][0x228] ;  /* 0x00008a00ff2a7b82 */ /* 0x000e620000000a00 */
[----:B------:R-:W2:Y:S01]  /*0020*/  S2R R5, SR_CTAID.X ;  /* 0x0000000000057919 */ /* 0x000ea20000002500 */
[----:B------:R-:W-:Y:S01]  /*0030*/  UMOV UR4, 0x400 ;  /* 0x0000040000047882 */ /* 0x000fe20000000000 */
[----:B------:R-:W-:Y:S01]  /*0040*/  ULDC.64 UR10, c[0x0][0x208] ;  /* 0x00008200000a7ab9 */ /* 0x000fe20000000a00 */
[----:B------:R-:W-:Y:S01]  /*0050*/  ULDC UR8, c[0x0][0x230] ;  /* 0x00008c0000087ab9 */ /* 0x000fe20000000800 */
[----:B------:R-:W3:Y:S01]  /*0060*/  S2R R112, SR_TID.X ;  /* 0x0000000000707919 */ /* 0x000ee20000002100 */
[----:B0-----:R-:W-:-:S02]  /*0070*/  VIADD R1, R1, 0xffffffe8 ;  /* 0xffffffe801017836 */ /* 0x001fc40000000000 */
[----:B------:R-:W0:Y:S08]  /*0080*/  LDC R225, c[0x0][0x230] ;  /* 0x00008c00ffe17b82 */ /* 0x000e300000000800 */
[----:B------:R-:W4:Y:S01]  /*0090*/  S2UR UR6, SR_CgaCtaId ;  /* 0x00000000000679c3 */ /* 0x000f220000008800 */
[----:B-1----:R-:W-:-:S05]  /*00a0*/  VIADD R0, R43, 0x1f ;  /* 0x0000001f2b007836 */ /* 0x002fca0000000000 */
[----:B------:R-:W-:Y:S01]  /*00b0*/  SHF.R.S32.HI R3, RZ, 0x1f, R0 ;  /* 0x0000001fff037819 */ /* 0x000fe20000011400 */
[----:B0-----:R-:W-:-:S03]  /*00c0*/  VIADD R225, R225, 0x7f ;  /* 0x0000007fe1e17836 */ /* 0x001fc60000000000 */
[----:B------:R-:W-:Y:S02]  /*00d0*/  LEA.HI R3, R3, R0, RZ, 0x5 ;  /* 0x0000000003037211 */ /* 0x000fe400078f28ff */
[----:B--2---:R-:W-:Y:S02]  /*00e0*/  IABS R8, R5 ;  /* 0x0000000500087213 */ /* 0x004fe40000000000 */
[----:B------:R-:W-:Y:S02]  /*00f0*/  SHF.R.S32.HI R3, RZ, 0x5, R3 ;  /* 0x00000005ff037819 */ /* 0x000fe40000011403 */
[----:B---3--:R-:W-:Y:S01]  /*0100*/  LOP3.LUT R241, R112, 0x1f, RZ, 0xc0, !PT ;  /* 0x0000001f70f17812 */ /* 0x008fe200078ec0ff */
[----:B----4-:R-:W-:Y:S02]  /*0110*/  ULEA UR6, UR6, UR4, 0x18 ;  /* 0x0000000406067291 */ /* 0x010fe4000f8ec03f */
[----:B------:R-:W-:-:S05]  /*0120*/  IMAD.SHL.U32 R4, R3, 0x8, RZ ;  /* 0x0000000803047824 */ /* 0x000fca00078e00ff */
[-C--:B------:R-:W-:Y:S02]  /*0130*/  IABS R7, R4.reuse ;  /* 0x0000000400077213 */ /* 0x080fe40000000000 */
[----:B------:R-:W-:Y:S02]  /*0140*/  IABS R10, R4 ;  /* 0x00000004000a7213 */ /* 0x000fe40000000000 */
[----:B------:R-:W0:Y:S08]  /*0150*/  I2F.RP R0, R7 ;  /* 0x0000000700007306 */ /* 0x000e300000209400 */
[----:B0-----:R-:W0:Y:S02]  /*0160*/  MUFU.RCP R0, R0 ;  /* 0x0000000000007308 */ /* 0x001e240000001000 */
[----:B0-----:R-:W-:-:S02]  /*0170*/  VIADD R2, R0, 0xffffffe ;  /* 0x0ffffffe00027836 */ /* 0x001fc40000000000 */
[----:B------:R-:W-:-:S04]  /*0180*/  IMAD.MOV R0, RZ, RZ, -R10 ;  /* 0x000000ffff007224 */ /* 0x000fc800078e0a0a */
[----:B------:R0:W1:Y:S02]  /*0190*/  F2I.FTZ.U32.TRUNC.NTZ R3, R2 ;  /* 0x0000000200037305 */ /* 0x000064000021f000 */
[----:B0-----:R-:W-:Y:S02]  /*01a0*/  IMAD.MOV.U32 R2, RZ, RZ, RZ ;  /* 0x000000ffff027224 */ /* 0x001fe400078e00ff */
[----:B-1----:R-:W-:-:S04]  /*01b0*/  IMAD.MOV R6, RZ, RZ, -R3 ;  /* 0x000000ffff067224 */ /* 0x002fc800078e0a03 */
[----:B------:R-:W-:Y:S02]  /*01c0*/  IMAD R9, R6, R7, RZ ;  /* 0x0000000706097224 */ /* 0x000fe400078e02ff */
[----:B------:R-:W-:Y:S02]  /*01d0*/  IMAD.MOV.U32 R6, RZ, RZ, R8 ;  /* 0x000000ffff067224 */ /* 0x000fe400078e0008 */
[----:B------:R-:W-:-:S06]  /*01e0*/  IMAD.HI.U32 R3, R3, R9, R2 ;  /* 0x0000000903037227 */ /* 0x000fcc00078e0002 */
[----:B------:R-:W-:-:S04]  /*01f0*/  IMAD.HI.U32 R3, R3, R6, RZ ;  /* 0x0000000603037227 */ /* 0x000fc800078e00ff */
[----:B------:R-:W-:-:S05]  /*0200*/  IMAD R0, R3, R0, R6 ;  /* 0x0000000003007224 */ /* 0x000fca00078e0206 */
[----:B------:R-:W-:-:S13]  /*0210*/  ISETP.GT.U32.AND P1, PT, R7, R0, PT ;  /* 0x000000000700720c */ /* 0x000fda0003f24070 */
[----:B------:R-:W-:Y:S02]  /*0220*/  @!P1 IMAD.IADD R0, R0, 0x1, -R7 ;  /* 0x0000000100009824 */ /* 0x000fe400078e0a07 */
[----:B------:R-:W-:Y:S01]  /*0230*/  @!P1 VIADD R3, R3, 0x1 ;  /* 0x0000000103039836 */ /* 0x000fe20000000000 */
[----:B------:R-:W-:Y:S02]  /*0240*/  ISETP.NE.AND P1, PT, R4, RZ, PT ;  /* 0x000000ff0400720c */ /* 0x000fe40003f25270 */
[----:B------:R-:W-:Y:S02]  /*0250*/  ISETP.GE.U32.AND P0, PT, R0, R7, PT ;  /* 0x000000070000720c */ /* 0x000fe40003f06070 */
[----:B------:R-:W-:-:S04]  /*0260*/  LOP3.LUT R0, R5, R4, RZ, 0x3c, !PT ;  /* 0x0000000405007212 */ /* 0x000fc800078e3cff */
[----:B------:R-:W-:Y:S01]  /*0270*/  ISETP.GE.AND P2, PT, R0, RZ, PT ;  /* 0x000000ff0000720c */ /* 0x000fe20003f46270 */
[----:B------:R-:W-:-:S06]  /*0280*/  VIADD R0, R42, 0x1f ;  /* 0x0000001f2a007836 */ /* 0x000fcc0000000000 */
[----:B------:R-:W-:-:S04]  /*0290*/  @P0 VIADD R3, R3, 0x1 ;  /* 0x0000000103030836 */ /* 0x000fc80000000000 */
[----:B------:R-:W-:Y:S01]  /*02a0*/  IMAD.MOV.U32 R2, RZ, RZ, R3 ;  /* 0x000000ffff027224 */ /* 0x000fe200078e0003 */
[----:B------:R-:W-:-:S03]  /*02b0*/  SHF.R.S32.HI R3, RZ, 0x1f, R0 ;  /* 0x0000001fff037819 */ /* 0x000fc60000011400 */
[----:B------:R-:W-:Y:S01]  /*02c0*/  @!P2 IMAD.MOV R2, RZ, RZ, -R2 ;  /* 0x000000ffff02a224 */ /* 0x000fe200078e0a02 */
[----:B------:R-:W-:Y:S02]  /*02d0*/  @!P1 LOP3.LUT R2, RZ, R4, RZ, 0x33, !PT ;  /* 0x00000004ff029212 */ /* 0x000fe400078e33ff */
[----:B------:R-:W-:-:S03]  /*02e0*/  LEA.HI R3, R3, R0, RZ, 0x5 ;  /* 0x0000000003037211 */ /* 0x000fc600078f28ff */
[----:B------:R-:W-:Y:S02]  /*02f0*/  IMAD.SHL.U32 R6, R2, 0x8, RZ ;  /* 0x0000000802067824 */ /* 0x000fe400078e00ff */
[----:B------:R-:W-:-:S03]  /*0300*/  IMAD.MOV R2, RZ, RZ, -R2 ;  /* 0x000000ffff027224 */ /* 0x000fc600078e0a02 */
[----:B------:R-:W-:Y:S01]  /*0310*/  LEA.HI.SX32 R3, R3, -R6, 0x1b ;  /* 0x8000000603037211 */ /* 0x000fe200078fdaff */
[----:B------:R-:W-:-:S03]  /*0320*/  IMAD R4, R4, R2, R5 ;  /* 0x0000000204047224 */ /* 0x000fc600078e0205 */
[----:B------:R-:W-:Y:S02]  /*0330*/  VIMNMX R11, R3, 0x8, PT ;  /* 0x00000008030b7848 */ /* 0x000fe40003fe0100 */
[----:B------:R-:W-:Y:S02]  /*0340*/  IABS R9, R4 ;  /* 0x0000000400097213 */ /* 0x000fe40000000000 */
[----:B------:R-:W-:-:S04]  /*0350*/  IABS R7, R11 ;  /* 0x0000000b00077213 */ /* 0x000fc80000000000 */
[----:B------:R-:W0:Y:S08]  /*0360*/  I2F.RP R0, R7 ;  /* 0x0000000700007306 */ /* 0x000e300000209400 */
[----:B0-----:R-:W0:Y:S02]  /*0370*/  MUFU.RCP R0, R0 ;  /* 0x0000000000007308 */ /* 0x001e240000001000 */
[----:B0-----:R-:W-:-:S06]  /*0380*/  VIADD R3, R0, 0xffffffe ;  /* 0x0ffffffe00037836 */ /* 0x001fcc0000000000 */
[----:B------:R-:W0:Y:S02]  /*0390*/  F2I.FTZ.U32.TRUNC.NTZ R3, R3 ;  /* 0x0000000300037305 */ /* 0x000e24000021f000 */
[----:B0-----:R-:W-:-:S04]  /*03a0*/  IMAD.MOV R8, RZ, RZ, -R3 ;  /* 0x000000ffff087224 */ /* 0x001fc800078e0a03 */
[----:B------:R-:W-:Y:S01]  /*03b0*/  IMAD.MOV.U32 R2, RZ, RZ, R8 ;  /* 0x000000ffff027224 */ /* 0x000fe200078e0008 */
[----:B------:R-:W-:-:S03]  /*03c0*/  IABS R8, R11 ;  /* 0x0000000b00087213 */ /* 0x000fc60000000000 */
[----:B------:R-:W-:Y:S02]  /*03d0*/  IMAD R5, R2, R7, RZ ;  /* 0x0000000702057224 */ /* 0x000fe400078e02ff */
[----:B------:R-:W-:Y:S02]  /*03e0*/  IMAD.MOV.U32 R2, RZ, RZ, RZ ;  /* 0x000000ffff027224 */ /* 0x000fe400078e00ff */
[----:B------:R-:W-:Y:S02]  /*03f0*/  IMAD.MOV R0, RZ, RZ, -R8 ;  /* 0x000000ffff007224 */ /* 0x000fe400078e0a08 */
        /* <DEDUP_REMOVED lines=9> */
[----:B------:R-:W-:-:S07]  /*0490*/  ISETP.GE.AND P2, PT, R0, RZ, PT ;  /* 0x000000ff0000720c */ /* 0x000fce0003f46270 */
[----:B------:R-:W-:Y:S01]  /*04a0*/  @P0 VIADD R2, R2, 0x1 ;  /* 0x0000000102020836 */ /* 0x000fe20000000000 */
[----:B------:R-:W-:-:S03]  /*04b0*/  ISETP.GT.AND P0, PT, R225, 0x7f, PT ;  /* 0x0000007fe100780c */ /* 0x000fc60003f04270 */
[----:B------:R-:W-:Y:S01]  /*04c0*/  IMAD.MOV.U32 R224, RZ, RZ, R2 ;  /* 0x000000ffffe07224 */ /* 0x000fe200078e0002 */
[----:B------:R-:W-:-:S03]  /*04d0*/  SHF.R.U32.HI R2, RZ, 0x5, R112 ;  /* 0x00000005ff027819 */ /* 0x000fc60000011670 */
[----:B------:R-:W-:Y:S01]  /*04e0*/  @!P2 IMAD.MOV R224, RZ, RZ, -R224 ;  /* 0x000000ffffe0a224 */ /* 0x000fe200078e0ae0 */
[----:B------:R-:W-:-:S05]  /*04f0*/  @!P1 LOP3.LUT R224, RZ, R11, RZ, 0x33, !PT ;  /* 0x0000000bffe09212 */ /* 0x000fca00078e33ff */
[----:B------:R-:W-:Y:S02]  /*0500*/  IMAD.MOV R0, RZ, RZ, -R224 ;  /* 0x000000ffff007224 */ /* 0x000fe400078e0ae0 */
[----:B------:R-:W-:Y:S02]  /*0510*/  IMAD.SHL.U32 R224, R224, 0x20, RZ ;  /* 0x00000020e0e07824 */ /* 0x000fe400078e00ff */
[----:B------:R-:W-:-:S04]  /*0520*/  IMAD R0, R11, R0, R4 ;  /* 0x000000000b007224 */ /* 0x000fc800078e0204 */
[----:B------:R-:W-:-:S04]  /*0530*/  IMAD.IADD R0, R6, 0x1, R0 ;  /* 0x0000000106007824 */ /* 0x000fc800078e0200 */
[----:B------:R-:W-:Y:S01]  /*0540*/  IMAD R241, R0, 0x20, R241 ;  /* 0x0000002000f17824 */ /* 0x000fe200078e02f1 */
[----:B------:R-:W-:Y:S02]  /*0550*/  SGXT.U32 R0, R2, 0x1 ;  /* 0x000000010200781a */ /* 0x000fe40000000000 */
[----:B------:R-:W-:Y:S02]  /*0560*/  LOP3.LUT R2, R112, 0x3f, RZ, 0xc0, !PT ;  /* 0x0000003f70027812 */ /* 0x000fe400078ec0ff */
[C---:B------:R-:W-:Y:S02]  /*0570*/  LOP3.LUT R180, R0.reuse, 0x2, RZ, 0xfc, !PT ;  /* 0x0000000200b47812 */ /* 0x040fe400078efcff */
[C---:B------:R-:W-:Y:S02]  /*0580*/  LOP3.LUT R114, R0.reuse, 0x4, RZ, 0xfc, !PT ;  /* 0x0000000400727812 */ /* 0x040fe400078efcff */
[C---:B------:R-:W-:Y:S02]  /*0590*/  LOP3.LUT R116, R0.reuse, 0x6, RZ, 0xfc, !PT ;  /* 0x0000000600747812 */ /* 0x040fe400078efcff */
[----:B------:R-:W-:-:S02]  /*05a0*/  LOP3.LUT R118, R0, 0x8, RZ, 0xfc, !PT ;  /* 0x0000000800767812 */ /* 0x000fc400078efcff */
[C---:B------:R-:W-:Y:S02]  /*05b0*/  LOP3.LUT R119, R0.reuse, 0xa, RZ, 0xfc, !PT ;  /* 0x0000000a00777812 */ /* 0x040fe400078efcff */
[C---:B------:R-:W-:Y:S02]  /*05c0*/  LOP3.LUT R120, R0.reuse, 0xc, RZ, 0xfc, !PT ;  /* 0x0000000c00787812 */ /* 0x040fe400078efcff */
        /* <DEDUP_REMOVED lines=8> */
[----:B------:R-:W-:Y:S01]  /*0650*/  LOP3.LUT R133, R0, 0x1e, RZ, 0xfc, !PT ;  /* 0x0000001e00857812 */ /* 0x000fe200078efcff */
[----:B------:R-:W-:Y:S06]  /*0660*/  @P0 BRA `(.L_x_0) ;  /* 0x00000000001c0947 */ /* 0x000fec0003800000 */
[----:B------:R-:W-:Y:S01]  /*0670*/  IMAD.SHL.U32 R2, R112, 0x8, RZ ;  /* 0x0000000870027824 */ /* 0x000fe200078e00ff */
[----:B------:R-:W-:Y:S02]  /*0680*/  CS2R R100, SRZ ;  /* 0x0000000000647805 */ /* 0x000fe4000001ff00 */
[----:B------:R-:W-:Y:S02]  /*0690*/  CS2R R102, SRZ ;  /* 0x0000000000667805 */ /* 0x000fe4000001ff00 */
[----:B------:R-:W-:Y:S02]  /*06a0*/  CS2R R128, SRZ ;  /* 0x0000000000807805 */ /* 0x000fe4000001ff00 */
[----:B------:R-:W-:Y:S01]  /*06b0*/  CS2R R130, SRZ ;  /* 0x0000000000827805 */ /* 0x000fe2000001ff00 */
[----:B------:R0:W-:Y:S01]  /*06c0*/  STL [R1], R2 ;  /* 0x0000000201007387 */ /* 0x0001e20000100800 */
[----:B------:R-:W-:Y:S05]  /*06d0*/  BRA `(.L_x_1) ;  /* 0x0000006000f47947 */ /* 0x000fea0003800000 */
.L_x_0:
[----:B------:R-:W-:Y:S01]  /*06e0*/  IABS R10, R42 ;  /* 0x0000002a000a7213 */ /* 0x000fe20000000000 */
[C---:B------:R-:W-:Y:S01]  /*06f0*/  VIADD R14, R224.reuse, 0x1d ;  /* 0x0000001de00e7836 */ /* 0x040fe20000000000 */
[----:B------:R-:W-:Y:S01]  /*0700*/  IABS R4, R43 ;  /* 0x0000002b00047213 */ /* 0x000fe20000000000 */
[C---:B------:R-:W-:Y:S01]  /*0710*/  VIADD R16, R224.reuse, 0x1c ;  /* 0x0000001ce0107836 */ /* 0x040fe20000000000 */
[----:B------:R-:W0:Y:S01]  /*0720*/  I2F.RP R3, R10 ;  /* 0x0000000a00037306 */ /* 0x000e220000209400 */
[----:B------:R-:W-:Y:S01]  /*0730*/  IABS R12, R241 ;  /* 0x000000f1000c7213 */ /* 0x000fe20000000000 */
[C---:B------:R-:W-:Y:S01]  /*0740*/  VIADD R18, R224.reuse, 0x1b ;  /* 0x0000001be0127836 */ /* 0x040fe20000000000 */
[----:B------:R-:W-:Y:S01]  /*0750*/  ISETP.GE.AND P4, PT, R241, RZ, PT ;  /* 0x000000fff100720c */ /* 0x000fe20003f86270 */
[C---:B------:R-:W-:Y:S01]  /*0760*/  VIADD R20, R224.reuse, 0x9 ;  /* 0x00000009e0147836 */ /* 0x040fe20000000000 */
[----:B------:R-:W-:Y:S01]  /*0770*/  IABS R13, R16 ;  /* 0x00000010000d7213 */ /* 0x000fe20000000000 */
[----:B------:R-:W-:Y:S01]  /*0780*/  VIADD R22, R224, 0x7 ;  /* 0x00000007e0167836 */ /* 0x000fe20000000000 */
[----:B------:R-:W-:Y:S01]  /*0790*/  IABS R15, R18 ;  /* 0x00000012000f7213 */ /* 0x000fe20000000000 */
[----:B------:R-:W1:Y:S01]  /*07a0*/  I2F.RP R5, R4 ;  /* 0x0000000400057306 */ /* 0x000e620000209400 */
[----:B------:R-:W-:Y:S01]  /*07b0*/  ISETP.NE.AND P3, PT, R42, RZ, PT ;  /* 0x000000ff2a00720c */ /* 0x000fe20003f65270 */
[C---:B------:R-:W-:Y:S01]  /*07c0*/  VIADD R24, R224.reuse, 0x6 ;  /* 0x00000006e0187836 */ /* 0x040fe20000000000 */
[----:B------:R-:W-:Y:S01]  /*07d0*/  IABS R51, R20 ;  /* 0x0000001400337213 */ /* 0x000fe20000000000 */
[C---:B------:R-:W-:Y:S01]  /*07e0*/  VIADD R26, R224.reuse, 0x5 ;  /* 0x00000005e01a7836 */ /* 0x040fe20000000000 */
[----:B------:R-:W-:Y:S01]  /*07f0*/  IABS R55, R22 ;  /* 0x0000001600377213 */ /* 0x000fe20000000000 */
[C---:B------:R-:W-:Y:S01]  /*0800*/  VIADD R28, R224.reuse, 0x4 ;  /* 0x00000004e01c7836 */ /* 0x040fe20000000000 */
[----:B------:R-:W-:Y:S01]  /*0810*/  IABS R57, R24 ;  /* 0x0000001800397213 */ /* 0x000fe20000000000 */
[----:B0-----:R-:W0:Y:S01]  /*0820*/  MUFU.RCP R3, R3 ;  /* 0x0000000300037308 */ /* 0x001e220000001000 */
[----:B------:R-:W-:Y:S01]  /*0830*/  IABS R59, R26 ;  /* 0x0000001a003b7213 */ /* 0x000fe20000000000 */
[----:B------:R-:W-:Y:S01]  /*0840*/  VIADD R30, R224, 0x1 ;  /* 0x00000001e01e7836 */ /* 0x000fe20000000000 */
[----:B------:R-:W-:Y:S01]  /*0850*/  IABS R61, R28 ;  /* 0x0000001c003d7213 */ /* 0x000fe20000000000 */
[----:B------:R-:W-:Y:S01]  /*0860*/  ULDC UR7, c[0x0][0x23c] ;  /* 0x00008f0000077ab9 */ /* 0x000fe20000000800 */
[----:B------:R-:W-:Y:S01]  /*0870*/  IABS R69, R224 ;  /* 0x000000e000457213 */ /* 0x000fe20000000000 */
[----:B------:R-:W-:Y:S01]  /*0880*/  IMAD R96, R2, UR7, RZ ;  /* 0x0000000702607c24 */ /* 0x000fe2000f8e02ff */
[----:B------:R-:W-:Y:S01]  /*0890*/  IABS R67, R30 ;  /* 0x0000001e00437213 */ /* 0x000fe20000000000 */
[----:B-1----:R-:W1:Y:S01]  /*08a0*/  MUFU.RCP R5, R5 ;  /* 0x0000000500057308 */ /* 0x002e620000001000 */
[----:B------:R-:W-:Y:S01]  /*08b0*/  ULDC UR4, c[0x0][0x234] ;  /* 0x00008d0000047ab9 */ /* 0x000fe20000000800 */
[----:B------:R-:W-:Y:S01]  /*08c0*/  ULDC UR5, c[0x0][0x240] ;  /* 0x0000900000057ab9 */ /* 0x000fe20000000800 */
[----:B------:R-:W-:Y:S01]  /*08d0*/  IMAD.WIDE R96, R96, 0x2, RZ ;  /* 0x0000000260607825 */ /* 0x000fe200078e02ff */
[----:B------:R-:W-:Y:S01]  /*08e0*/  ULDC.64 UR12, c[0x0][0x210] ;  /* 0x00008400000c7ab9 */ /* 0x000fe20000000a00 */
[----:B------:R-:W-:-:S02]  /*08f0*/  LOP3.LUT R242, R0, 0x60, RZ, 0xfc, !PT ;  /* 0x0000006000f27812 */ /* 0x000fc400078efcff */
[C---:B------:R-:W-:Y:S01]  /*0900*/  LOP3.LUT R245, R0.reuse, 0x5a, RZ, 0xfc, !PT ;  /* 0x0000005a00f57812 */ /* 0x040fe200078efcff */
[----:B0-----:R-:W-:Y:S01]  /*0910*/  VIADD R6, R3, 0xffffffe ;  /* 0x0ffffffe03067836 */ /* 0x001fe20000000000 */
[C---:B------:R-:W-:Y:S02]  /*0920*/  LOP3.LUT R248, R0.reuse, 0x54, RZ, 0xfc, !PT ;  /* 0x0000005400f87812 */ /* 0x040fe400078efcff */
[C---:B------:R-:W-:Y:S01]  /*0930*/  LOP3.LUT R251, R0.reuse, 0x4e, RZ, 0xfc, !PT ;  /* 0x0000004e00fb7812 */ /* 0x040fe200078efcff */
[----:B------:R0:W2:Y:S01]  /*0940*/  F2I.FTZ.U32.TRUNC.NTZ R7, R6 ;  /* 0x0000000600077305 */ /* 0x0000a2000021f000 */
[C---:B------:R-:W-:Y:S02]  /*0950*/  LOP3.LUT R178, R0.reuse, 0x48, RZ, 0xfc, !PT ;  /* 0x0000004800b27812 */ /* 0x040fe400078efcff */
[C---:B------:R-:W-:Y:S01]  /*0960*/  LOP3.LUT R243, R0.reuse, 0x5e, RZ, 0xfc, !PT ;  /* 0x0000005e00f37812 */ /* 0x040fe200078efcff */
[----:B-1----:R-:W-:Y:S01]  /*0970*/  VIADD R8, R5, 0xffffffe ;  /* 0x0ffffffe05087836 */ /* 0x002fe20000000000 */
[----:B------:R-:W-:-:S02]  /*0980*/  LOP3.LUT R147, R0, 0x42, RZ, 0xfc, !PT ;  /* 0x0000004200937812 */ /* 0x000fc400078efcff */
[C---:B------:R-:W-:Y:S01]  /*0990*/  LOP3.LUT R246, R0.reuse, 0x58, RZ, 0xfc, !PT ;  /* 0x0000005800f67812 */ /* 0x040fe200078efcff */
[----:B------:R1:W3:Y:S01]  /*09a0*/  F2I.FTZ.U32.TRUNC.NTZ R9, R8 ;  /* 0x0000000800097305 */ /* 0x0002e2000021f000 */
[----:B0-----:R-:W-:Y:S01]  /*09b0*/  IMAD.MOV.U32 R6, RZ, RZ, RZ ;  /* 0x000000ffff067224 */ /* 0x001fe200078e00ff */
[C---:B------:R-:W-:Y:S02]  /*09c0*/  LOP3.LUT R144, R0.reuse, 0x3c, RZ, 0xfc, !PT ;  /* 0x0000003c00907812 */ /* 0x040fe400078efcff */
[C---:B------:R-:W-:Y:S02]  /*09d0*/  LOP3.LUT R249, R0.reuse, 0x52, RZ, 0xfc, !PT ;  /* 0x0000005200f97812 */ /* 0x040fe400078efcff */
[C---:B------:R-:W-:Y:S01]  /*09e0*/  LOP3.LUT R141, R0.reuse, 0x36, RZ, 0xfc, !PT ;  /* 0x00000036008d7812 */ /* 0x040fe200078efcff */
[----:B--2---:R-:W-:Y:S01]  /*09f0*/  IMAD.MOV R11, RZ, RZ, -R7 ;  /* 0x000000ffff0b7224 */ /* 0x004fe200078e0a07 */
[C---:B------:R-:W-:Y:S01]  /*0a00*/  LOP3.LUT R252, R0.reuse, 0x4c, RZ, 0xfc, !PT ;  /* 0x0000004c00fc7812 */ /* 0x040fe200078efcff */
[----:B-1----:R-:W-:Y:S01]  /*0a10*/  IMAD.MOV.U32 R8, RZ, RZ, RZ ;  /* 0x000000ffff087224 */ /* 0x002fe200078e00ff */
[C---:B------:R-:W-:Y:S01]  /*0a20*/  LOP3.LUT R100, R0.reuse, 0x68, RZ, 0xfc, !PT ;  /* 0x0000006800647812 */ /* 0x040fe200078efcff */
[----:B------:R-:W-:Y:S01]  /*0a30*/  IMAD R11, R11, R10, RZ ;  /* 0x0000000a0b0b7224 */ /* 0x000fe200078e02ff */
[----:B------:R-:W-:-:S02]  /*0a40*/  LOP3.LUT R138, R0, 0x30, RZ, 0xfc, !PT ;  /* 0x00000030008a7812 */ /* 0x000fc400078efcff */
[C---:B------:R-:W-:Y:S01]  /*0a50*/  LOP3.LUT R177, R0.reuse, 0x46, RZ, 0xfc, !PT ;  /* 0x0000004600b17812 */ /* 0x040fe200078efcff */
[----:B------:R-:W-:Y:S01]  /*0a60*/  IMAD.HI.U32 R7, R7, R11, R6 ;  /* 0x0000000b07077227 */ /* 0x000fe200078e0006 */
[----:B------:R-:W-:Y:S02]  /*0a70*/  IABS R11, R14 ;  /* 0x0000000e000b7213 */ /* 0x000fe40000000000 */
[C---:B------:R-:W-:Y:S01]  /*0a80*/  LOP3.LUT R135, R0.reuse, 0x2a, RZ, 0xfc, !PT ;  /* 0x0000002a00877812 */ /* 0x040fe200078efcff */
[----:B---3--:R-:W-:Y:S01]  /*0a90*/  IMAD.MOV R3, RZ, RZ, -R9 ;  /* 0x000000ffff037224 */ /* 0x008fe200078e0a09 */
[C---:B------:R-:W-:Y:S01]  /*0aa0*/  LOP3.LUT R130, R0.reuse, 0x24, RZ, 0xfc, !PT ;  /* 0x0000002400827812 */ /* 0x040fe200078efcff */
[----:B------:R-:W-:Y:S01]  /*0ab0*/  IMAD.HI.U32 R7, R7, R12, RZ ;  /* 0x0000000c07077227 */ /* 0x000fe200078e00ff */
[C---:B------:R-:W-:Y:S02]  /*0ac0*/  LOP3.LUT R244, R0.reuse, 0x5c, RZ, 0xfc, !PT ;  /* 0x0000005c00f47812 */ /* 0x040fe400078efcff */
[----:B------:R-:W-:Y:S01]  /*0ad0*/  LOP3.LUT R247, R0, 0x56, RZ, 0xfc, !PT ;  /* 0x0000005600f77812 */ /* 0x000fe200078efcff */
[----:B------:R-:W-:Y:S01]  /*0ae0*/  VIADD R6, R224, 0x1f ;  /* 0x0000001fe0067836 */ /* 0x000fe20000000000 */
[C---:B------:R-:W-:Y:S01]  /*0af0*/  LOP3.LUT R250, R0.reuse, 0x50, RZ, 0xfc, !PT ;  /* 0x0000005000fa7812 */ /* 0x040fe200078efcff */
[----:B------:R-:W-:Y:S01]  /*0b00*/  IMAD R3, R3, R4, RZ ;  /* 0x0000000403037224 */ /* 0x000fe200078e02ff */
[----:B------:R-:W-:Y:S01]  /*0b10*/  LOP3.LUT R179, R0, 0x4a, RZ, 0xfc, !PT ;  /* 0x0000004a00b37812 */ /* 0x000fe200078efcff */
[----:B------:R-:W-:Y:S01]  /*0b20*/  IMAD.MOV R7, RZ, RZ, -R7 ;  /* 0x000000ffff077224 */ /* 0x000fe200078e0a07 */
[----:B------:R-:W-:Y:S01]  /*0b30*/  IABS R5, R6 ;  /* 0x0000000600057213 */ /* 0x000fe20000000000 */
[----:B------:R-:W-:Y:S01]  /*0b40*/  IMAD.HI.U32 R8, R9, R3, R8 ;  /* 0x0000000309087227 */ /* 0x000fe200078e0008 */
[----:B------:R-:W-:-:S02]  /*0b50*/  ISETP.GE.AND P1, PT, R6, RZ, PT ;  /* 0x000000ff0600720c */ /* 0x000fc40003f26270 */
[----:B------:R-:W-:Y:S01]  /*0b60*/  LOP3.LUT R146, R0, 0x40, RZ, 0xfc, !PT ;  /* 0x0000004000927812 */ /* 0x000fe200078efcff */
[----:B------:R-:W-:Y:S01]  /*0b70*/  IMAD R3, R10, R7, R12 ;  /* 0x000000070a037224 */ /* 0x000fe200078e020c */
[C---:B------:R-:W-:Y:S01]  /*0b80*/  LOP3.LUT R176, R0.reuse, 0x44, RZ, 0xfc, !PT ;  /* 0x0000004400b07812 */ /* 0x040fe200078efcff */
[----:B------:R-:W-:Y:S01]  /*0b90*/  IMAD.MOV.U32 R7, RZ, RZ, R5 ;  /* 0x000000ffff077224 */ /* 0x000fe200078e0005 */
[----:B------:R-:W-:Y:S01]  /*0ba0*/  LOP3.LUT R145, R0, 0x3e, RZ, 0xfc, !PT ;  /* 0x0000003e00917812 */ /* 0x000fe200078efcff */
[----:B------:R-:W-:Y:S01]  /*0bb0*/  VIADD R12, R224, 0x1e ;  /* 0x0000001ee00c7836 */ /* 0x000fe20000000000 */
[----:B------:R-:W-:Y:S01]  /*0bc0*/  ISETP.GT.U32.AND P0, PT, R10, R3, PT ;  /* 0x000000030a00720c */ /* 0x000fe20003f04070 */
[----:B------:R-:W-:Y:S01]  /*0bd0*/  IMAD.HI.U32 R5, R8, R7, RZ ;  /* 0x0000000708057227 */ /* 0x000fe200078e00ff */
[----:B------:R-:W-:Y:S02]  /*0be0*/  LOP3.LUT R142, R0, 0x38, RZ, 0xfc, !PT ;  /* 0x00000038008e7812 */ /* 0x000fe400078efcff */
[----:B------:R-:W-:Y:S01]  /*0bf0*/  IABS R9, R12 ;  /* 0x0000000c00097213 */ /* 0x000fe20000000000 */
[----:B------:R-:W-:Y:S01]  /*0c00*/  IMAD.MOV R5, RZ, RZ, -R5 ;  /* 0x000000ffff057224 */ /* 0x000fe200078e0a05 */
[----:B------:R-:W-:-:S02]  /*0c10*/  ISETP.GE.AND P2, PT, R12, RZ, PT ;  /* 0x000000ff0c00720c */ /* 0x000fc40003f46270 */
[----:B------:R-:W-:Y:S01]  /*0c20*/  LOP3.LUT R143, R0, 0x3a, RZ, 0xfc, !PT ;  /* 0x0000003a008f7812 */ /* 0x000fe200078efcff */
[----:B------:R-:W-:Y:S01]  /*0c30*/  IMAD.HI.U32 R6, R8, R9, RZ ;  /* 0x0000000908067227 */ /* 0x000fe200078e00ff */
[C---:B------:R-:W-:Y:S02]  /*0c40*/  LOP3.LUT R139, R0.reuse, 0x32, RZ, 0xfc, !PT ;  /* 0x00000032008b7812 */ /* 0x040fe400078efcff */
[----:B------:R-:W-:Y:S01]  /*0c50*/  LOP3.LUT R140, R0, 0x34, RZ, 0xfc, !PT ;  /* 0x00000034008c7812 */ /* 0x000fe200078efcff */
[----:B------:R-:W-:Y:S01]  /*0c60*/  IMAD R5, R4, R5, R7 ;  /* 0x0000000504057224 */ /* 0x000fe200078e0207 */
[----:B------:R-:W-:Y:S01]  /*0c70*/  LOP3.LUT R136, R0, 0x2c, RZ, 0xfc, !PT ;  /* 0x0000002c00887812 */ /* 0x000fe200078efcff */
[----:B------:R-:W-:Y:S01]  /*0c80*/  IMAD.HI.U32 R7, R8, R11, RZ ;  /* 0x0000000b08077227 */ /* 0x000fe200078e00ff */
[----:B------:R-:W-:Y:S02]  /*0c90*/  LOP3.LUT R137, R0, 0x2e, RZ, 0xfc, !PT ;  /* 0x0000002e00897812 */ /* 0x000fe400078efcff */
[----:B------:R-:W-:Y:S01]  /*0ca0*/  ISETP.GT.U32.AND P6, PT, R4, R5, PT ;  /* 0x000000050400720c */ /* 0x000fe20003fc4070 */
[----:B------:R-:W-:Y:S01]  /*0cb0*/  IMAD.MOV R6, RZ, RZ, -R6 ;  /* 0x000000ffff067224 */ /* 0x000fe200078e0a06 */
[C---:B------:R-:W-:Y:S01]  /*0cc0*/  LOP3.LUT R131, R0.reuse, 0x26, RZ, 0xfc, !PT ;  /* 0x0000002600837812 */ /* 0x040fe200078efcff */
[----:B------:R-:W-:Y:S01]  /*0cd0*/  @!P0 IMAD.IADD R3, R3, 0x1, -R10 ;  /* 0x0000000103038824 */ /* 0x000fe200078e0a0a */
[C---:B------:R-:W-:Y:S01]  /*0ce0*/  LOP3.LUT R134, R0.reuse, 0x28, RZ, 0xfc, !PT ;  /* 0x0000002800867812 */ /* 0x040fe200078efcff */
[----:B------:R-:W-:Y:S01]  /*0cf0*/  IMAD.MOV R12, RZ, RZ, -R7 ;  /* 0x000000ffff0c7224 */ /* 0x000fe200078e0a07 */
[----:B------:R-:W-:Y:S01]  /*0d00*/  LOP3.LUT R128, R0, 0x20, RZ, 0xfc, !PT ;  /* 0x0000002000807812 */ /* 0x000fe200078efcff */
[----:B------:R-:W-:Y:S01]  /*0d10*/  IMAD R7, R4, R6, R9 ;  /* 0x0000000604077224 */ /* 0x000fe200078e0209 */
[----:B------:R-:W-:Y:S01]  /*0d20*/  ISETP.GT.U32.AND P0, PT, R10, R3, PT ;  /* 0x000000030a00720c */ /* 0x000fe20003f04070 */
[----:B------:R-:W-:Y:S01]  /*0d30*/  IMAD R9, R4, R12, R11 ;  /* 0x0000000c04097224 */ /* 0x000fe200078e020b */
[----:B------:R-:W-:Y:S01]  /*0d40*/  LOP3.LUT R129, R0, 0x22, RZ, 0xfc, !PT ;  /* 0x0000002200817812 */ /* 0x000fe200078efcff */
[----:B------:R-:W-:Y:S01]  /*0d50*/  VIADD R12, R224, 0x1a ;  /* 0x0000001ae00c7836 */ /* 0x000fe20000000000 */
[C---:B------:R-:W-:Y:S01]  /*0d60*/  ISETP.GT.U32.AND P5, PT, R4.reuse, R7, PT ;  /* 0x000000070400720c */ /* 0x040fe20003fa4070 */
[----:B------:R-:W-:Y:S01]  /*0d70*/  @!P6 IMAD.IADD R5, R5, 0x1, -R4 ;  /* 0x000000010505e824 */ /* 0x000fe200078e0a04 */
[----:B------:R-:W-:Y:S01]  /*0d80*/  ISETP.GT.U32.AND P6, PT, R4, R9, PT ;  /* 0x000000090400720c */ /* 0x000fe20003fc4070 */
[----:B------:R-:W-:Y:S01]  /*0d90*/  IMAD.HI.U32 R6, R8, R13, RZ ;  /* 0x0000000d08067227 */ /* 0x000fe200078e00ff */
[----:B------:R-:W-:-:S02]  /*0da0*/  IABS R17, R12 ;  /* 0x0000000c00117213 */ /* 0x000fc40000000000 */
[C---:B------:R-:W-:Y:S01]  /*0db0*/  LOP3.LUT R240, R0.reuse, 0x7e, RZ, 0xfc, !PT ;  /* 0x0000007e00f07812 */ /* 0x040fe200078efcff */
[----:B------:R-:W-:Y:S01]  /*0dc0*/  IMAD.MOV R6, RZ, RZ, -R6 ;  /* 0x000000ffff067224 */ /* 0x000fe200078e0a06 */
[----:B------:R-:W-:Y:S01]  /*0dd0*/  LOP3.LUT R110, R0, 0x7c, RZ, 0xfc, !PT ;  /* 0x0000007c006e7812 */ /* 0x000fe200078efcff */
[----:B------:R-:W-:Y:S01]  /*0de0*/  @!P0 IMAD.IADD R3, R3, 0x1, -R10 ;  /* 0x0000000103038824 */ /* 0x000fe200078e0a0a */
[----:B------:R-:W-:Y:S01]  /*0df0*/  ISETP.GT.U32.AND P0, PT, R4, R5, PT ;  /* 0x000000050400720c */ /* 0x000fe20003f04070 */
[----:B------:R-:W-:Y:S01]  /*0e00*/  IMAD.HI.U32 R10, R8, R15, RZ ;  /* 0x0000000f080a7227 */ /* 0x000fe200078e00ff */
[C---:B------:R-:W-:Y:S02]  /*0e10*/  LOP3.LUT R238, R0.reuse, 0x7a, RZ, 0xfc, !PT ;  /* 0x0000007a00ee7812 */ /* 0x040fe400078efcff */
[C---:B------:R-:W-:Y:S01]  /*0e20*/  LOP3.LUT R108, R0.reuse, 0x78, RZ, 0xfc, !PT ;  /* 0x00000078006c7812 */ /* 0x040fe200078efcff */
[----:B------:R-:W-:Y:S01]  /*0e30*/  @!P5 IMAD.IADD R7, R7, 0x1, -R4 ;  /* 0x000000010707d824 */ /* 0x000fe200078e0a04 */
[C---:B------:R-:W-:Y:S01]  /*0e40*/  LOP3.LUT R236, R0.reuse, 0x76, RZ, 0xfc, !PT ;  /* 0x0000007600ec7812 */ /* 0x040fe200078efcff */
[----:B------:R-:W-:Y:S01]  /*0e50*/  IMAD.MOV R10, RZ, RZ, -R10 ;  /* 0x000000ffff0a7224 */ /* 0x000fe200078e0a0a */
[----:B------:R-:W-:Y:S01]  /*0e60*/  LOP3.LUT R106, R0, 0x74, RZ, 0xfc, !PT ;  /* 0x00000074006a7812 */ /* 0x000fe200078efcff */
[----:B------:R-:W-:Y:S01]  /*0e70*/  @!P4 IMAD.MOV R3, RZ, RZ, -R3 ;  /* 0x000000ffff03c224 */ /* 0x000fe200078e0a03 */
[C---:B------:R-:W-:Y:S01]  /*0e80*/  ISETP.GT.U32.AND P5, PT, R4.reuse, R7, PT ;  /* 0x000000070400720c */ /* 0x040fe20003fa4070 */
[----:B------:R-:W-:Y:S01]  /*0e90*/  IMAD R11, R4, R6, R13 ;  /* 0x00000006040b7224 */ /* 0x000fe200078e020d */
[----:B------:R-:W-:Y:S01]  /*0ea0*/  ISETP.GE.AND P4, PT, R14, RZ, PT ;  /* 0x000000ff0e00720c */ /* 0x000fe20003f86270 */
[----:B------:R-:W-:Y:S01]  /*0eb0*/  IMAD.HI.U32 R6, R8, R17, RZ ;  /* 0x0000001108067227 */ /* 0x000fe200078e00ff */
[----:B------:R-:W-:-:S02]  /*0ec0*/  @!P3 LOP3.LUT R3, RZ, R42, RZ, 0x33, !PT ;  /* 0x0000002aff03b212 */ /* 0x000fc400078e33ff */
[----:B------:R-:W-:Y:S01]  /*0ed0*/  LOP3.LUT R234, R0, 0x72, RZ, 0xfc, !PT ;  /* 0x0000007200ea7812 */ /* 0x000fe200078efcff */
[----:B------:R-:W-:Y:S01]  /*0ee0*/  VIADD R14, R224, 0x19 ;  /* 0x00000019e00e7836 */ /* 0x000fe20000000000 */
[----:B------:R-:W-:Y:S01]  /*0ef0*/  LOP3.LUT R104, R0, 0x70, RZ, 0xfc, !PT ;  /* 0x0000007000687812 */ /* 0x000fe200078efcff */
[----:B------:R-:W-:Y:S01]  /*0f00*/  IMAD R13, R4, R10, R15 ;  /* 0x0000000a040d7224 */ /* 0x000fe200078e020f */
[----:B------:R-:W-:Y:S01]  /*0f10*/  LOP3.LUT R232, R0, 0x6e, RZ, 0xfc, !PT ;  /* 0x0000006e00e87812 */ /* 0x000fe200078efcff */
[----:B------:R-:W-:Y:S01]  /*0f20*/  IMAD.MOV R15, RZ, RZ, -R6 ;  /* 0x000000ffff0f7224 */ /* 0x000fe200078e0a06 */
[----:B------:R-:W-:Y:S01]  /*0f30*/  IABS R19, R14 ;  /* 0x0000000e00137213 */ /* 0x000fe20000000000 */
[--C-:B------:R-:W-:Y:S01]  /*0f40*/  @!P0 IMAD.IADD R5, R5, 0x1, -R4.reuse ;  /* 0x0000000105058824 */ /* 0x100fe200078e0a04 */
[----:B------:R-:W-:Y:S01]  /*0f50*/  ISETP.GE.AND P0, PT, R16, RZ, PT ;  /* 0x000000ff1000720c */ /* 0x000fe20003f06270 */
[----:B------:R-:W-:Y:S01]  /*0f60*/  @!P6 IMAD.IADD R9, R9, 0x1, -R4 ;  /* 0x000000010909e824 */ /* 0x000fe200078e0a04 */
[C---:B------:R-:W-:Y:S01]  /*0f70*/  ISETP.GT.U32.AND P6, PT, R4.reuse, R11, PT ;  /* 0x0000000b0400720c */ /* 0x040fe20003fc4070 */
[----:B------:R-:W-:Y:S01]  /*0f80*/  IMAD R15, R4, R15, R17 ;  /* 0x0000000f040f7224 */ /* 0x000fe200078e0211 */
[----:B------:R-:W-:Y:S01]  /*0f90*/  LOP3.LUT R102, R0, 0x6c, RZ, 0xfc, !PT ;  /* 0x0000006c00667812 */ /* 0x000fe200078efcff */
[----:B------:R-:W-:Y:S01]  /*0fa0*/  @!P1 IMAD.MOV R5, RZ, RZ, -R5 ;  /* 0x000000ffff059224 */ /* 0x000fe200078e0a05 */
[----:B------:R-:W-:Y:S01]  /*0fb0*/  ISETP.GT.U32.AND P1, PT, R4, R13, PT ;  /* 0x0000000d0400720c */ /* 0x000fe20003f24070 */
[----:B------:R-:W-:Y:S01]  /*0fc0*/  VIADD R16, R224, 0x18 ;  /* 0x00000018e0107836 */ /* 0x000fe20000000000 */
[----:B------:R-:W-:Y:S01]  /*0fd0*/  ISETP.GT.U32.AND P3, PT, R4, R9, PT ;  /* 0x000000090400720c */ /* 0x000fe20003f64070 */
[----:B------:R-:W-:Y:S01]  /*0fe0*/  IMAD.HI.U32 R6, R8, R19, RZ ;  /* 0x0000001308067227 */ /* 0x000fe200078e00ff */
[----:B------:R-:W-:-:S02]  /*0ff0*/  LOP3.LUT R230, R0, 0x6a, RZ, 0xfc, !PT ;  /* 0x0000006a00e67812 */ /* 0x000fc400078efcff */
[----:B------:R-:W-:Y:S01]  /*1000*/  IABS R10, R16 ;  /* 0x00000010000a7213 */ /* 0x000fe20000000000 */
[----:B------:R-:W-:Y:S01]  /*1010*/  @!P5 IMAD.IADD R7, R7, 0x1, -R4 ;  /* 0x000000010707d824 */ /* 0x000fe200078e0a04 */
[----:B------:R-:W-:Y:S01]  /*1020*/  ISETP.GT.U32.AND P5, PT, R4, R15, PT ;  /* 0x0000000f0400720c */ /* 0x000fe20003fa4070 */
[----:B------:R-:W-:Y:S01]  /*1030*/  IMAD.MOV R6, RZ, RZ, -R6 ;  /* 0x000000ffff067224 */ /* 0x000fe200078e0a06 */
[----:B------:R-:W-:Y:S01]  /*1040*/  LOP3.LUT R228, R0, 0x66, RZ, 0xfc, !PT ;  /* 0x0000006600e47812 */ /* 0x000fe200078efcff */
[----:B------:R-:W-:Y:S01]  /*1050*/  @!P6 IMAD.IADD R11, R11, 0x1, -R4 ;  /* 0x000000010b0be824 */ /* 0x000fe200078e0a04 */
[----:B------:R-:W-:Y:S01]  /*1060*/  ISETP.GE.AND P6, PT, R12, RZ, PT ;  /* 0x000000ff0c00720c */ /* 0x000fe20003fc6270 */
[----:B------:R-:W-:Y:S01]  /*1070*/  IMAD R17, R4, R6, R19 ;  /* 0x0000000604117224 */ /* 0x000fe200078e0213 */
[----:B------:R-:W-:Y:S01]  /*1080*/  LOP3.LUT R226, R0, 0x62, RZ, 0xfc, !PT ;  /* 0x0000006200e27812 */ /* 0x000fe200078efcff */
[----:B------:R-:W-:Y:S02]  /*1090*/  IMAD.MOV.U32 R19, RZ, RZ, R10 ;  /* 0x000000ffff137224 */ /* 0x000fe400078e000a */
[----:B------:R-:W-:-:S02]  /*10a0*/  VIADD R12, R224, 0x17 ;  /* 0x00000017e00c7836 */ /* 0x000fc40000000000 */
[----:B------:R-:W-:Y:S01]  /*10b0*/  @!P1 IMAD.IADD R13, R13, 0x1, -R4 ;  /* 0x000000010d0d9824 */ /* 0x000fe200078e0a04 */
[----:B------:R-:W-:Y:S01]  /*10c0*/  ISETP.GT.U32.AND P1, PT, R4, R11, PT ;  /* 0x0000000b0400720c */ /* 0x000fe20003f24070 */
[----:B------:R-:W-:Y:S01]  /*10d0*/  IMAD.HI.U32 R6, R8, R19, RZ ;  /* 0x0000001308067227 */ /* 0x000fe200078e00ff */
[----:B------:R-:W-:-:S03]  /*10e0*/  IABS R21, R12 ;  /* 0x0000000c00157213 */ /* 0x000fc60000000000 */
[----:B------:R-:W-:Y:S01]  /*10f0*/  @!P5 IMAD.IADD R15, R15, 0x1, -R4 ;  /* 0x000000010f0fd824 */ /* 0x000fe200078e0a04 */
[C---:B------:R-:W-:Y:S01]  /*1100*/  ISETP.GT.U32.AND P5, PT, R4.reuse, R13, PT ;  /* 0x0000000d0400720c */ /* 0x040fe20003fa4070 */
[----:B------:R-:W-:Y:S02]  /*1110*/  IMAD.MOV R6, RZ, RZ, -R6 ;  /* 0x000000ffff067224 */ /* 0x000fe400078e0a06 */
[----:B------:R-:W-:Y:S01]  /*1120*/  @!P2 IMAD.MOV R7, RZ, RZ, -R7 ;  /* 0x000000ffff07a224 */ /* 0x000fe200078e0a07 */
[----:B------:R-:W-:Y:S01]  /*1130*/  ISETP.GT.U32.AND P2, PT, R4, R15, PT ;  /* 0x0000000f0400720c */ /* 0x000fe20003f44070 */
[----:B------:R-:W-:Y:S01]  /*1140*/  @!P3 IMAD.IADD R9, R9, 0x1, -R4 ;  /* 0x000000010909b824 */ /* 0x000fe200078e0a04 */
[----:B------:R-:W-:Y:S01]  /*1150*/  ISETP.GE.AND P3, PT, R18, RZ, PT ;  /* 0x000000ff1200720c */ /* 0x000fe20003f66270 */
[----:B------:R-:W-:Y:S02]  /*1160*/  IMAD R19, R4, R6, R19 ;  /* 0x0000000604137224 */ /* 0x000fe400078e0213 */
[----:B------:R-:W-:-:S04]  /*1170*/  IMAD.HI.U32 R6, R8, R21, RZ ;  /* 0x0000001508067227 */ /* 0x000fc800078e00ff */
[----:B------:R-:W-:Y:S02]  /*1180*/  IMAD.MOV R10, RZ, RZ, -R6 ;  /* 0x000000ffff0a7224 */ /* 0x000fe400078e0a06 */
[--C-:B------:R-:W-:Y:S01]  /*1190*/  @!P5 IMAD.IADD R13, R13, 0x1, -R4.reuse ;  /* 0x000000010d0dd824 */ /* 0x100fe200078e0a04 */
[----:B------:R-:W-:Y:S01]  /*11a0*/  ISETP.GE.AND P5, PT, R16, RZ, PT ;  /* 0x000000ff1000720c */ /* 0x000fe20003fa6270 */
[C---:B------:R-:W-:Y:S02]  /*11b0*/  IMAD R21, R4.reuse, R10, R21 ;  /* 0x0000000a04157224 */ /* 0x040fe400078e0215 */
[--C-:B------:R-:W-:Y:S01]  /*11c0*/  @!P2 IMAD.IADD R15, R15, 0x1, -R4.reuse ;  /* 0x000000010f0fa824 */ /* 0x100fe200078e0a04 */
[C---:B------:R-:W-:Y:S01]  /*11d0*/  ISETP.GT.U32.AND P2, PT, R4.reuse, R19, PT ;  /* 0x000000130400720c */ /* 0x040fe20003f44070 */
[----:B------:R-:W-:Y:S01]  /*11e0*/  @!P3 IMAD.MOV R13, RZ, RZ, -R13 ;  /* 0x000000ffff0db224 */ /* 0x000fe200078e0a0d */
[C---:B------:R-:W-:Y:S01]  /*11f0*/  ISETP.GT.U32.AND P3, PT, R4.reuse, R21, PT ;  /* 0x000000150400720c */ /* 0x040fe20003f64070 */
[----:B------:R-:W-:Y:S01]  /*1200*/  @!P4 IMAD.MOV R9, RZ, RZ, -R9 ;  /* 0x000000ffff09c224 */ /* 0x000fe200078e0a09 */
[----:B------:R-:W-:Y:S01]  /*1210*/  ISETP.GT.U32.AND P4, PT, R4, R17, PT ;  /* 0x000000110400720c */ /* 0x000fe20003f84070 */
[----:B------:R-:W-:Y:S01]  /*1220*/  @!P1 IMAD.IADD R11, R11, 0x1, -R4 ;  /* 0x000000010b0b9824 */ /* 0x000fe200078e0a04 */
[----:B------:R-:W-:Y:S01]  /*1230*/  ISETP.GE.AND P1, PT, R14, RZ, PT ;  /* 0x000000ff0e00720c */ /* 0x000fe20003f26270 */
[----:B------:R-:W-:-:S02]  /*1240*/  VIADD R18, R224, 0x16 ;  /* 0x00000016e0127836 */ /* 0x000fc40000000000 */
[----:B------:R-:W-:Y:S02]  /*1250*/  VIADD R14, R224, 0x14 ;  /* 0x00000014e00e7836 */ /* 0x000fe40000000000 */
[----:B------:R-:W-:Y:S01]  /*1260*/  @!P6 IMAD.MOV R15, RZ, RZ, -R15 ;  /* 0x000000ffff0fe224 */ /* 0x000fe200078e0a0f */
[----:B------:R-:W-:Y:S01]  /*1270*/  IABS R23, R18 ;  /* 0x0000001200177213 */ /* 0x000fe20000000000 */
[--C-:B------:R-:W-:Y:S01]  /*1280*/  @!P2 IMAD.IADD R19, R19, 0x1, -R4.reuse ;  /* 0x000000011313a824 */ /* 0x100fe200078e0a04 */
[----:B------:R-:W-:Y:S01]  /*1290*/  IABS R27, R14 ;  /* 0x0000000e001b7213 */ /* 0x000fe20000000000 */
[----:B------:R-:W-:Y:S02]  /*12a0*/  @!P3 IMAD.IADD R21, R21, 0x1, -R4 ;  /* 0x000000011515b824 */ /* 0x000fe400078e0a04 */
[----:B------:R-:W-:Y:S01]  /*12b0*/  IMAD.HI.U32 R6, R8, R23, RZ ;  /* 0x0000001708067227 */ /* 0x000fe200078e00ff */
[C---:B------:R-:W-:Y:S02]  /*12c0*/  ISETP.GT.U32.AND P2, PT, R4.reuse, R19, PT ;  /* 0x000000130400720c */ /* 0x040fe40003f44070 */
[----:B------:R-:W-:Y:S01]  /*12d0*/  ISETP.GT.U32.AND P3, PT, R4, R21, PT ;  /* 0x000000150400720c */ /* 0x000fe20003f64070 */
[----:B------:R-:W-:-:S04]  /*12e0*/  IMAD.HI.U32 R10, R8, R27, RZ ;  /* 0x0000001b080a7227 */ /* 0x000fc800078e00ff */
[----:B------:R-:W-:Y:S01]  /*12f0*/  @!P4 IMAD.IADD R17, R17, 0x1, -R4 ;  /* 0x000000011111c824 */ /* 0x000fe200078e0a04 */
[----:B------:R-:W-:Y:S01]  /*1300*/  ISETP.GE.AND P4, PT, R12, RZ, PT ;  /* 0x000000ff0c00720c */ /* 0x000fe20003f86270 */
[----:B------:R-:W-:Y:S02]  /*1310*/  IMAD.MOV R6, RZ, RZ, -R6 ;  /* 0x000000ffff067224 */ /* 0x000fe400078e0a06 */
[----:B------:R-:W-:Y:S02]  /*1320*/  VIADD R12, R224, 0x15 ;  /* 0x00000015e00c7836 */ /* 0x000fe40000000000 */
[----:B------:R-:W-:Y:S02]  /*1330*/  IMAD.MOV R10, RZ, RZ, -R10 ;  /* 0x000000ffff0a7224 */ /* 0x000fe400078e0a0a */
[C---:B------:R-:W-:Y:S01]  /*1340*/  IMAD R23, R4.reuse, R6, R23 ;  /* 0x0000000604177224 */ /* 0x040fe200078e0217 */
[----:B------:R-:W-:Y:S01]  /*1350*/  IABS R25, R12 ;  /* 0x0000000c00197213 */ /* 0x000fe20000000000 */
[----:B------:R-:W-:-:S02]  /*1360*/  IMAD R27, R4, R10, R27 ;  /* 0x0000000a041b7224 */ /* 0x000fc400078e021b */
[--C-:B------:R-:W-:Y:S01]  /*1370*/  @!P2 IMAD.IADD R19, R19, 0x1, -R4.reuse ;  /* 0x000000011313a824 */ /* 0x100fe200078e0a04 */
[----:B------:R-:W-:Y:S01]  /*1380*/  ISETP.GT.U32.AND P6, PT, R4, R23, PT ;  /* 0x000000170400720c */ /* 0x000fe20003fc4070 */
[----:B------:R-:W-:Y:S01]  /*1390*/  @!P3 IMAD.IADD R21, R21, 0x1, -R4 ;  /* 0x000000011515b824 */ /* 0x000fe200078e0a04 */
[----:B------:R-:W-:Y:S01]  /*13a0*/  ISETP.GE.AND P2, PT, R12, RZ, PT ;  /* 0x000000ff0c00720c */ /* 0x000fe20003f46270 */
[----:B------:R-:W-:Y:S01]  /*13b0*/  VIADD R12, R224, 0x13 ;  /* 0x00000013e00c7836 */ /* 0x000fe20000000000 */
[----:B------:R-:W-:Y:S01]  /*13c0*/  ISETP.GT.U32.AND P3, PT, R4, R27, PT ;  /* 0x0000001b0400720c */ /* 0x000fe20003f64070 */
[----:B------:R-:W-:-:S03]  /*13d0*/  IMAD.HI.U32 R6, R8, R25, RZ ;  /* 0x0000001908067227 */ /* 0x000fc600078e00ff */
[----:B------:R-:W-:Y:S01]  /*13e0*/  IABS R29, R12 ;  /* 0x0000000c001d7213 */ /* 0x000fe20000000000 */
[----:B------:R-:W-:Y:S02]  /*13f0*/  IMAD.MOV R6, RZ, RZ, -R6 ;  /* 0x000000ffff067224 */ /* 0x000fe400078e0a06 */
[----:B------:R-:W-:Y:S01]  /*1400*/  @!P5 IMAD.MOV R19, RZ, RZ, -R19 ;  /* 0x000000ffff13d224 */ /* 0x000fe200078e0a13 */
[----:B------:R-:W-:Y:S01]  /*1410*/  ISETP.GE.AND P5, PT, R14, RZ, PT ;  /* 0x000000ff0e00720c */ /* 0x000fe20003fa6270 */
[----:B------:R-:W-:Y:S02]  /*1420*/  IMAD R25, R4, R6, R25 ;  /* 0x0000000604197224 */ /* 0x000fe400078e0219 */
[----:B------:R-:W-:Y:S02]  /*1430*/  VIADD R14, R224, 0x11 ;  /* 0x00000011e00e7836 */ /* 0x000fe40000000000 */
[----:B------:R-:W-:-:S03]  /*1440*/  IMAD.HI.U32 R6, R8, R29, RZ ;  /* 0x0000001d08067227 */ /* 0x000fc600078e00ff */
[----:B------:R-:W-:Y:S01]  /*1450*/  IABS R33, R14 ;  /* 0x0000000e00217213 */ /* 0x000fe20000000000 */
[----:B------:R-:W-:Y:S01]  /*1460*/  @!P0 IMAD.MOV R11, RZ, RZ, -R11 ;  /* 0x000000ffff0b8224 */ /* 0x000fe200078e0a0b */
[C---:B------:R-:W-:Y:S01]  /*1470*/  ISETP.GT.U32.AND P0, PT, R4.reuse, R17, PT ;  /* 0x000000110400720c */ /* 0x040fe20003f04070 */
[--C-:B------:R-:W-:Y:S02]  /*1480*/  @!P6 IMAD.IADD R23, R23, 0x1, -R4.reuse ;  /* 0x000000011717e824 */ /* 0x100fe400078e0a04 */
[----:B------:R-:W-:Y:S02]  /*1490*/  @!P3 IMAD.IADD R27, R27, 0x1, -R4 ;  /* 0x000000011b1bb824 */ /* 0x000fe400078e0a04 */
[----:B------:R-:W-:Y:S01]  /*14a0*/  IMAD.MOV R6, RZ, RZ, -R6 ;  /* 0x000000ffff067224 */ /* 0x000fe200078e0a06 */
[----:B------:R-:W-:Y:S01]  /*14b0*/  ISETP.GT.U32.AND P6, PT, R4, R23, PT ;  /* 0x000000170400720c */ /* 0x000fe20003fc4070 */
[----:B------:R-:W-:Y:S01]  /*14c0*/  VIADD R16, R224, 0x12 ;  /* 0x00000012e0107836 */ /* 0x000fe20000000000 */
[C---:B------:R-:W-:Y:S01]  /*14d0*/  ISETP.GT.U32.AND P3, PT, R4.reuse, R27, PT ;  /* 0x0000001b0400720c */ /* 0x040fe20003f64070 */
[----:B------:R-:W-:-:S02]  /*14e0*/  IMAD R29, R4, R6, R29 ;  /* 0x00000006041d7224 */ /* 0x000fc400078e021d */
[----:B------:R-:W-:Y:S01]  /*14f0*/  IMAD.HI.U32 R6, R8, R33, RZ ;  /* 0x0000002108067227 */ /* 0x000fe200078e00ff */
[----:B------:R-:W-:-:S03]  /*1500*/  IABS R31, R16 ;  /* 0x00000010001f7213 */ /* 0x000fc60000000000 */
[----:B------:R-:W-:Y:S02]  /*1510*/  IMAD.MOV R6, RZ, RZ, -R6 ;  /* 0x000000ffff067224 */ /* 0x000fe400078e0a06 */
[--C-:B------:R-:W-:Y:S01]  /*1520*/  @!P0 IMAD.IADD R17, R17, 0x1, -R4.reuse ;  /* 0x0000000111118824 */ /* 0x100fe200078e0a04 */
[----:B------:R-:W-:Y:S01]  /*1530*/  ISETP.GE.AND P0, PT, R18, RZ, PT ;  /* 0x000000ff1200720c */ /* 0x000fe20003f06270 */
[----:B------:R-:W-:Y:S02]  /*1540*/  IMAD R33, R4, R6, R33 ;  /* 0x0000000604217224 */ /* 0x000fe400078e0221 */
[--C-:B------:R-:W-:Y:S01]  /*1550*/  @!P6 IMAD.IADD R23, R23, 0x1, -R4.reuse ;  /* 0x000000011717e824 */ /* 0x100fe200078e0a04 */
[----:B------:R-:W-:Y:S01]  /*1560*/  ISETP.GE.AND P6, PT, R12, RZ, PT ;  /* 0x000000ff0c00720c */ /* 0x000fe20003fc6270 */
[----:B------:R-:W-:Y:S01]  /*1570*/  @!P3 IMAD.IADD R27, R27, 0x1, -R4 ;  /* 0x000000011b1bb824 */ /* 0x000fe200078e0a04 */
[----:B------:R-:W-:Y:S01]  /*1580*/  ISETP.GT.U32.AND P3, PT, R4, R33, PT ;  /* 0x000000210400720c */ /* 0x000fe20003f64070 */
[----:B------:R-:W-:-:S02]  /*1590*/  VIADD R12, R224, 0x10 ;  /* 0x00000010e00c7836 */ /* 0x000fc40000000000 */
[----:B------:R-:W-:Y:S01]  /*15a0*/  @!P1 IMAD.MOV R17, RZ, RZ, -R17 ;  /* 0x000000ffff119224 */ /* 0x000fe200078e0a11 */
[----:B------:R-:W-:Y:S01]  /*15b0*/  ISETP.GT.U32.AND P1, PT, R4, R25, PT ;  /* 0x000000190400720c */ /* 0x000fe20003f24070 */
[----:B------:R-:W-:Y:S01]  /*15c0*/  IMAD.HI.U32 R10, R8, R31, RZ ;  /* 0x0000001f080a7227 */ /* 0x000fe200078e00ff */
[----:B------:R-:W-:-:S03]  /*15d0*/  IABS R35, R12 ;  /* 0x0000000c00237213 */ /* 0x000fc60000000000 */
[----:B------:R-:W-:Y:S01]  /*15e0*/  @!P0 IMAD.MOV R23, RZ, RZ, -R23 ;  /* 0x000000ffff178224 */ /* 0x000fe200078e0a17 */
[----:B------:R-:W-:Y:S01]  /*15f0*/  ISETP.GE.AND P0, PT, R16, RZ, PT ;  /* 0x000000ff1000720c */ /* 0x000fe20003f06270 */
[----:B------:R-:W-:Y:S02]  /*1600*/  VIADD R16, R224, 0xf ;  /* 0x0000000fe0107836 */ /* 0x000fe40000000000 */
[----:B------:R-:W-:-:S03]  /*1610*/  IMAD.HI.U32 R6, R8, R35, RZ ;  /* 0x0000002308067227 */ /* 0x000fc600078e00ff */
[----:B------:R-:W-:Y:S01]  /*1620*/  IABS R37, R16 ;  /* 0x0000001000257213 */ /* 0x000fe20000000000 */
[----:B------:R-:W-:Y:S02]  /*1630*/  @!P3 IMAD.IADD R33, R33, 0x1, -R4 ;  /* 0x000000012121b824 */ /* 0x000fe400078e0a04 */
[----:B------:R-:W-:Y:S02]  /*1640*/  IMAD.MOV R6, RZ, RZ, -R6 ;  /* 0x000000ffff067224 */ /* 0x000fe400078e0a06 */
[----:B------:R-:W-:Y:S01]  /*1650*/  @!P1 IMAD.IADD R25, R25, 0x1, -R4 ;  /* 0x0000000119199824 */ /* 0x000fe200078e0a04 */
[C---:B------:R-:W-:Y:S01]  /*1660*/  ISETP.GT.U32.AND P3, PT, R4.reuse, R33, PT ;  /* 0x000000210400720c */ /* 0x040fe20003f64070 */
[----:B------:R-:W-:Y:S02]  /*1670*/  IMAD R35, R4, R6, R35 ;  /* 0x0000000604237224 */ /* 0x000fe400078e0223 */
[----:B------:R-:W-:Y:S01]  /*1680*/  IMAD.HI.U32 R6, R8, R37, RZ ;  /* 0x0000002508067227 */ /* 0x000fe200078e00ff */
[----:B------:R-:W-:-:S03]  /*1690*/  ISETP.GT.U32.AND P1, PT, R4, R25, PT ;  /* 0x000000190400720c */ /* 0x000fc60003f24070 */
[----:B------:R-:W-:Y:S02]  /*16a0*/  IMAD.MOV R6, RZ, RZ, -R6 ;  /* 0x000000ffff067224 */ /* 0x000fe400078e0a06 */
[----:B------:R-:W-:Y:S02]  /*16b0*/  IMAD.MOV R10, RZ, RZ, -R10 ;  /* 0x000000ffff0a7224 */ /* 0x000fe400078e0a0a */
[C---:B------:R-:W-:Y:S02]  /*16c0*/  IMAD R37, R4.reuse, R6, R37 ;  /* 0x0000000604257224 */ /* 0x040fe400078e0225 */
[----:B------:R-:W-:Y:S02]  /*16d0*/  @!P3 IMAD.IADD R33, R33, 0x1, -R4 ;  /* 0x000000012121b824 */ /* 0x000fe400078e0a04 */
[C---:B------:R-:W-:Y:S01]  /*16e0*/  IMAD R31, R4.reuse, R10, R31 ;  /* 0x0000000a041f7224 */ /* 0x040fe200078e021f */
[----:B------:R-:W-:Y:S01]  /*16f0*/  ISETP.GT.U32.AND P3, PT, R4, R37, PT ;  /* 0x000000250400720c */ /* 0x000fe20003f64070 */
[----:B------:R-:W-:-:S02]  /*1700*/  VIADD R18, R224, 0xe ;  /* 0x0000000ee0127836 */ /* 0x000fc40000000000 */
[----:B------:R-:W-:Y:S01]  /*1710*/  @!P1 IMAD.IADD R25, R25, 0x1, -R4 ;  /* 0x0000000119199824 */ /* 0x000fe200078e0a04 */
[C---:B------:R-:W-:Y:S01]  /*1720*/  ISETP.GT.U32.AND P1, PT, R4.reuse, R31, PT ;  /* 0x0000001f0400720c */ /* 0x040fe20003f24070 */
[----:B------:R-:W-:Y:S01]  /*1730*/  @!P4 IMAD.MOV R21, RZ, RZ, -R21 ;  /* 0x000000ffff15c224 */ /* 0x000fe200078e0a15 */
[----:B------:R-:W-:Y:S01]  /*1740*/  IABS R39, R18 ;  /* 0x0000001200277213 */ /* 0x000fe20000000000 */
[----:B------:R-:W-:Y:S01]  /*1750*/  @!P2 IMAD.MOV R25, RZ, RZ, -R25 ;  /* 0x000000ffff19a224 */ /* 0x000fe200078e0a19 */
[----:B------:R-:W-:Y:S01]  /*1760*/  ISETP.GT.U32.AND P4, PT, R4, R29, PT ;  /* 0x0000001d0400720c */ /* 0x000fe20003f84070 */
[----:B------:R-:W-:Y:S02]  /*1770*/  VIADD R6, R224, 0xd ;  /* 0x0000000de0067836 */ /* 0x000fe40000000000 */
[----:B------:R-:W-:-:S03]  /*1780*/  IMAD.HI.U32 R10, R8, R39, RZ ;  /* 0x00000027080a7227 */ /* 0x000fc600078e00ff */
[----:B------:R-:W-:Y:S01]  /*1790*/  IABS R41, R6 ;  /* 0x0000000600297213 */ /* 0x000fe20000000000 */
[----:B------:R-:W-:Y:S02]  /*17a0*/  @!P3 IMAD.IADD R37, R37, 0x1, -R4 ;  /* 0x000000012525b824 */ /* 0x000fe400078e0a04 */
[----:B------:R-:W-:Y:S02]  /*17b0*/  IMAD.MOV R10, RZ, RZ, -R10 ;  /* 0x000000ffff0a7224 */ /* 0x000fe400078e0a0a */
[--C-:B------:R-:W-:Y:S01]  /*17c0*/  @!P1 IMAD.IADD R31, R31, 0x1, -R4.reuse ;  /* 0x000000011f1f9824 */ /* 0x100fe200078e0a04 */
[C---:B------:R-:W-:Y:S01]  /*17d0*/  ISETP.GT.U32.AND P3, PT, R4.reuse, R37, PT ;  /* 0x000000250400720c */ /* 0x040fe20003f64070 */
[----:B------:R-:W-:Y:S01]  /*17e0*/  IMAD R39, R4, R10, R39 ;  /* 0x0000000a04277224 */ /* 0x000fe200078e0227 */
[----:B------:R-:W-:Y:S01]  /*17f0*/  ISETP.GE.AND P1, PT, R14, RZ, PT ;  /* 0x000000ff0e00720c */ /* 0x000fe20003f26270 */
[----:B------:R-:W-:Y:S01]  /*1800*/  @!P4 IMAD.IADD R29, R29, 0x1, -R4 ;  /* 0x000000011d1dc824 */ /* 0x000fe200078e0a04 */
[----:B------:R-:W-:Y:S01]  /*1810*/  ISETP.GT.U32.AND P2, PT, R4, R31, PT ;  /* 0x0000001f0400720c */ /* 0x000fe20003f44070 */
[----:B------:R-:W-:-:S02]  /*1820*/  VIADD R10, R224, 0xc ;  /* 0x0000000ce00a7836 */ /* 0x000fc40000000000 */
[----:B------:R-:W-:Y:S01]  /*1830*/  @!P5 IMAD.MOV R27, RZ, RZ, -R27 ;  /* 0x000000ffff1bd224 */ /* 0x000fe200078e0a1b */
[----:B------:R-:W-:Y:S01]  /*1840*/  ISETP.GT.U32.AND P4, PT, R4, R29, PT ;  /* 0x0000001d0400720c */ /* 0x000fe20003f84070 */
[----:B------:R-:W-:Y:S01]  /*1850*/  IMAD R3, R3, UR4, RZ ;  /* 0x0000000403037c24 */ /* 0x000fe2000f8e02ff */
[----:B------:R-:W-:Y:S02]  /*1860*/  IABS R45, R10 ;  /* 0x0000000a002d7213 */ /* 0x000fe40000000000 */
[----:B------:R-:W-:Y:S01]  /*1870*/  ISETP.GE.AND P5, PT, R12, RZ, PT ;  /* 0x000000ff0c00720c */ /* 0x000fe20003fa6270 */
[--C-:B------:R-:W-:Y:S01]  /*1880*/  @!P3 IMAD.IADD R37, R37, 0x1, -R4.reuse ;  /* 0x000000012525b824 */ /* 0x100fe200078e0a04 */
[----:B------:R-:W-:Y:S01]  /*1890*/  ISETP.GT.U32.AND P3, PT, R4, R39, PT ;  /* 0x000000270400720c */ /* 0x000fe20003f64070 */
[----:B------:R-:W-:Y:S01]  /*18a0*/  @!P1 IMAD.MOV R33, RZ, RZ, -R33 ;  /* 0x000000ffff219224 */ /* 0x000fe200078e0a21 */
[----:B------:R-:W-:Y:S01]  /*18b0*/  ISETP.GE.AND P1, PT, R10, RZ, PT ;  /* 0x000000ff0a00720c */ /* 0x000fe20003f26270 */
[----:B------:R-:W-:Y:S01]  /*18c0*/  @!P2 IMAD.IADD R31, R31, 0x1, -R4 ;  /* 0x000000011f1fa824 */ /* 0x000fe200078e0a04 */
[----:B------:R-:W-:Y:S01]  /*18d0*/  ISETP.GE.AND P2, PT, R18, RZ, PT ;  /* 0x000000ff1200720c */ /* 0x000fe20003f46270 */
[----:B------:R-:W-:-:S04]  /*18e0*/  IMAD.HI.U32 R10, R8, R45, RZ ;  /* 0x0000002d080a7227 */ /* 0x000fc800078e00ff */
[----:B------:R-:W-:Y:S01]  /*18f0*/  @!P0 IMAD.MOV R31, RZ, RZ, -R31 ;  /* 0x000000ffff1f8224 */ /* 0x000fe200078e0a1f */
[----:B------:R-:W-:Y:S01]  /*1900*/  ISETP.GE.AND P0, PT, R6, RZ, PT ;  /* 0x000000ff0600720c */ /* 0x000fe20003f06270 */
[----:B------:R-:W-:-:S04]  /*1910*/  IMAD.HI.U32 R6, R8, R41, RZ ;  /* 0x0000002908067227 */ /* 0x000fc800078e00ff */
[--C-:B------:R-:W-:Y:S02]  /*1920*/  @!P3 IMAD.IADD R39, R39, 0x1, -R4.reuse ;  /* 0x000000012727b824 */ /* 0x100fe400078e0a04 */
[----:B------:R-:W-:Y:S01]  /*1930*/  @!P4 IMAD.IADD R29, R29, 0x1, -R4 ;  /* 0x000000011d1dc824 */ /* 0x000fe200078e0a04 */
[C---:B------:R-:W-:Y:S01]  /*1940*/  ISETP.GT.U32.AND P4, PT, R4.reuse, R35, PT ;  /* 0x000000230400720c */ /* 0x040fe20003f84070 */
[----:B------:R-:W-:Y:S01]  /*1950*/  IMAD.MOV R6, RZ, RZ, -R6 ;  /* 0x000000ffff067224 */ /* 0x000fe200078e0a06 */
[C---:B------:R-:W-:Y:S01]  /*1960*/  ISETP.GT.U32.AND P3, PT, R4.reuse, R39, PT ;  /* 0x000000270400720c */ /* 0x040fe20003f64070 */
[----:B------:R-:W-:Y:S02]  /*1970*/  IMAD.MOV R10, RZ, RZ, -R10 ;  /* 0x000000ffff0a7224 */ /* 0x000fe400078e0a0a */
[C---:B------:R-:W-:Y:S02]  /*1980*/  IMAD R41, R4.reuse, R6, R41 ;  /* 0x0000000604297224 */ /* 0x040fe400078e0229 */
[----:B------:R-:W-:-:S02]  /*1990*/  IMAD R45, R4, R10, R45 ;  /* 0x0000000a042d7224 */ /* 0x000fc400078e022d */
[----:B------:R-:W-:Y:S01]  /*19a0*/  @!P6 IMAD.MOV R29, RZ, RZ, -R29 ;  /* 0x000000ffff1de224 */ /* 0x000fe200078e0a1d */
[----:B------:R-:W-:Y:S01]  /*19b0*/  ISETP.GE.AND P6, PT, R16, RZ, PT ;  /* 0x000000ff1000720c */ /* 0x000fe20003fc6270 */
[----:B------:R-:W-:Y:S02]  /*19c0*/  VIADD R12, R224, 0xb ;  /* 0x0000000be00c7836 */ /* 0x000fe40000000000 */
[--C-:B------:R-:W-:Y:S02]  /*19d0*/  @!P4 IMAD.IADD R35, R35, 0x1, -R4.reuse ;  /* 0x000000012323c824 */ /* 0x100fe400078e0a04 */
[----:B------:R-:W-:Y:S01]  /*19e0*/  @!P3 IMAD.IADD R39, R39, 0x1, -R4 ;  /* 0x000000012727b824 */ /* 0x000fe200078e0a04 */
[----:B------:R-:W-:Y:S01]  /*19f0*/  ISETP.GT.U32.AND P3, PT, R4, R41, PT ;  /* 0x000000290400720c */ /* 0x000fe20003f64070 */
[----:B------:R-:W-:Y:S01]  /*1a00*/  IMAD.HI.U32 R16, R8, R51, RZ ;  /* 0x0000003308107227 */ /* 0x000fe200078e00ff */
[----:B------:R-:W-:Y:S02]  /*1a10*/  ISETP.GT.U32.AND P4, PT, R4, R35, PT ;  /* 0x000000230400720c */ /* 0x000fe40003f84070 */
[----:B------:R-:W-:Y:S01]  /*1a20*/  IABS R47, R12 ;  /* 0x0000000c002f7213 */ /* 0x000fe20000000000 */
[----:B------:R-:W-:-:S02]  /*1a30*/  VIADD R18, R224, 0xa ;  /* 0x0000000ae0127836 */ /* 0x000fc40000000000 */
[----:B------:R-:W-:Y:S02]  /*1a40*/  IMAD.MOV R16, RZ, RZ, -R16 ;  /* 0x000000ffff107224 */ /* 0x000fe400078e0a10 */
[----:B------:R-:W-:Y:S01]  /*1a50*/  @!P6 IMAD.MOV R37, RZ, RZ, -R37 ;  /* 0x000000ffff25e224 */ /* 0x000fe200078e0a25 */
[----:B------:R-:W-:Y:S01]  /*1a60*/  IABS R49, R18 ;  /* 0x0000001200317213 */ /* 0x000fe20000000000 */
[C---:B------:R-:W-:Y:S02]  /*1a70*/  IMAD R51, R4.reuse, R16, R51 ;  /* 0x0000001004337224 */ /* 0x040fe400078e0233 */
[--C-:B------:R-:W-:Y:S01]  /*1a80*/  @!P3 IMAD.IADD R41, R41, 0x1, -R4.reuse ;  /* 0x000000012929b824 */ /* 0x100fe200078e0a04 */
[----:B------:R-:W-:Y:S01]  /*1a90*/  ISETP.GT.U32.AND P3, PT, R4, R45, PT ;  /* 0x0000002d0400720c */ /* 0x000fe20003f64070 */
[----:B------:R-:W-:Y:S01]  /*1aa0*/  @!P4 IMAD.IADD R35, R35, 0x1, -R4 ;  /* 0x000000012323c824 */ /* 0x000fe200078e0a04 */
[----:B------:R-:W-:Y:S01]  /*1ab0*/  ISETP.GE.AND P4, PT, R12, RZ, PT ;  /* 0x000000ff0c00720c */ /* 0x000fe20003f86270 */
[----:B------:R-:W-:-:S04]  /*1ac0*/  IMAD.HI.U32 R12, R8, R47, RZ ;  /* 0x0000002f080c7227 */ /* 0x000fc800078e00ff */
[----:B------:R-:W-:Y:S02]  /*1ad0*/  VIADD R16, R224, 0x8 ;  /* 0x00000008e0107836 */ /* 0x000fe40000000000 */
[----:B------:R-:W-:Y:S02]  /*1ae0*/  IMAD.MOV R12, RZ, RZ, -R12 ;  /* 0x000000ffff0c7224 */ /* 0x000fe400078e0a0c */
[----:B------:R-:W-:Y:S01]  /*1af0*/  IMAD.HI.U32 R14, R8, R49, RZ ;  /* 0x00000031080e7227 */ /* 0x000fe200078e00ff */
[----:B------:R-:W-:-:S03]  /*1b00*/  IABS R53, R16 ;  /* 0x0000001000357213 */ /* 0x000fc60000000000 */
[----:B------:R-:W-:Y:S02]  /*1b10*/  @!P3 IMAD.IADD R45, R45, 0x1, -R4 ;  /* 0x000000012d2db824 */ /* 0x000fe400078e0a04 */
[C---:B------:R-:W-:Y:S02]  /*1b20*/  IMAD R47, R4.reuse, R12, R47 ;  /* 0x0000000c042f7224 */ /* 0x040fe400078e022f */
[----:B------:R-:W-:Y:S01]  /*1b30*/  IMAD.MOV R14, RZ, RZ, -R14 ;  /* 0x000000ffff0e7224 */ /* 0x000fe200078e0a0e */
[----:B------:R-:W-:Y:S01]  /*1b40*/  ISETP.GT.U32.AND P3, PT, R4, R45, PT ;  /* 0x0000002d0400720c */ /* 0x000fe20003f64070 */
[----:B------:R-:W-:Y:S01]  /*1b50*/  IMAD.HI.U32 R6, R8, R53, RZ ;  /* 0x0000003508067227 */ /* 0x000fe200078e00ff */
[----:B------:R-:W-:-:S03]  /*1b60*/  ISETP.GT.U32.AND P6, PT, R4, R47, PT ;  /* 0x0000002f0400720c */ /* 0x000fc60003fc4070 */
[----:B------:R-:W-:Y:S01]  /*1b70*/  @!P5 IMAD.MOV R35, RZ, RZ, -R35 ;  /* 0x000000ffff23d224 */ /* 0x000fe200078e0a23 */
[C---:B------:R-:W-:Y:S01]  /*1b80*/  ISETP.GT.U32.AND P5, PT, R4.reuse, R41, PT ;  /* 0x000000290400720c */ /* 0x040fe20003fa4070 */
[----:B------:R-:W-:Y:S02]  /*1b90*/  IMAD R49, R4, R14, R49 ;  /* 0x0000000e04317224 */ /* 0x000fe400078e0231 */
[----:B------:R-:W-:-:S04]  /*1ba0*/  IMAD.HI.U32 R10, R8, R55, RZ ;  /* 0x00000037080a7227 */ /* 0x000fc800078e00ff */
[----:B------:R-:W-:Y:S02]  /*1bb0*/  IMAD.MOV R14, RZ, RZ, -R6 ;  /* 0x000000ffff0e7224 */ /* 0x000fe400078e0a06 */
[----:B------:R-:W-:Y:S02]  /*1bc0*/  IMAD.MOV R10, RZ, RZ, -R10 ;  /* 0x000000ffff0a7224 */ /* 0x000fe400078e0a0a */
[C---:B------:R-:W-:Y:S02]  /*1bd0*/  IMAD R53, R4.reuse, R14, R53 ;  /* 0x0000000e04357224 */ /* 0x040fe400078e0235 */
[----:B------:R-:W-:Y:S01]  /*1be0*/  @!P2 IMAD.MOV R39, RZ, RZ, -R39 ;  /* 0x000000ffff27a224 */ /* 0x000fe200078e0a27 */
[C---:B------:R-:W-:Y:S01]  /*1bf0*/  ISETP.GT.U32.AND P2, PT, R4.reuse, R49, PT ;  /* 0x000000310400720c */ /* 0x040fe20003f44070 */
[C---:B------:R-:W-:Y:S02]  /*1c00*/  IMAD R55, R4.reuse, R10, R55 ;  /* 0x0000000a04377224 */ /* 0x040fe400078e0237 */
[----:B------:R-:W-:Y:S01]  /*1c10*/  @!P3 IMAD.IADD R45, R45, 0x1, -R4 ;  /* 0x000000012d2db824 */ /* 0x000fe200078e0a04 */
[----:B------:R-:W-:Y:S01]  /*1c20*/  ISETP.GT.U32.AND P3, PT, R4, R53, PT ;  /* 0x000000350400720c */ /* 0x000fe20003f64070 */
[----:B------:R-:W-:-:S04]  /*1c30*/  IMAD.HI.U32 R12, R8, R57, RZ ;  /* 0x00000039080c7227 */ /* 0x000fc800078e00ff */
[--C-:B------:R-:W-:Y:S01]  /*1c40*/  @!P5 IMAD.IADD R41, R41, 0x1, -R4.reuse ;  /* 0x000000012929d824 */ /* 0x100fe200078e0a04 */
[C---:B------:R-:W-:Y:S01]  /*1c50*/  ISETP.GT.U32.AND P5, PT, R4.reuse, R51, PT ;  /* 0x000000330400720c */ /* 0x040fe20003fa4070 */
[----:B------:R-:W-:Y:S01]  /*1c60*/  @!P6 IMAD.IADD R47, R47, 0x1, -R4 ;  /* 0x000000012f2fe824 */ /* 0x000fe200078e0a04 */
[----:B------:R-:W-:Y:S01]  /*1c70*/  ISETP.GT.U32.AND P6, PT, R4, R55, PT ;  /* 0x000000370400720c */ /* 0x000fe20003fc4070 */
[----:B------:R-:W-:Y:S02]  /*1c80*/  IMAD.MOV R12, RZ, RZ, -R12 ;  /* 0x000000ffff0c7224 */ /* 0x000fe400078e0a0c */
[----:B------:R-:W-:Y:S02]  /*1c90*/  VIADD R14, R224, 0x2 ;  /* 0x00000002e00e7836 */ /* 0x000fe40000000000 */
[----:B------:R-:W-:Y:S02]  /*1ca0*/  IMAD R57, R4, R12, R57 ;  /* 0x0000000c04397224 */ /* 0x000fe400078e0239 */
[----:B------:R-:W-:Y:S01]  /*1cb0*/  VIADD R12, R224, 0x3 ;  /* 0x00000003e00c7836 */ /* 0x000fe20000000000 */
[----:B------:R-:W-:Y:S01]  /*1cc0*/  IABS R65, R14 ;  /* 0x0000000e00417213 */ /* 0x000fe20000000000 */
[----:B------:R-:W-:-:S03]  /*1cd0*/  IMAD.HI.U32 R6, R8, R59, RZ ;  /* 0x0000003b08067227 */ /* 0x000fc600078e00ff */
[----:B------:R-:W-:Y:S01]  /*1ce0*/  IABS R63, R12 ;  /* 0x0000000c003f7213 */ /* 0x000fe20000000000 */
[----:B------:R-:W-:-:S04]  /*1cf0*/  IMAD.HI.U32 R10, R8, R61, RZ ;  /* 0x0000003d080a7227 */ /* 0x000fc800078e00ff */
[--C-:B------:R-:W-:Y:S01]  /*1d00*/  @!P2 IMAD.IADD R49, R49, 0x1, -R4.reuse ;  /* 0x000000013131a824 */ /* 0x100fe200078e0a04 */
[C---:B------:R-:W-:Y:S01]  /*1d10*/  ISETP.GT.U32.AND P2, PT, R4.reuse, R57, PT ;  /* 0x000000390400720c */ /* 0x040fe20003f44070 */
[----:B------:R-:W-:Y:S02]  /*1d20*/  @!P3 IMAD.IADD R53, R53, 0x1, -R4 ;  /* 0x000000013535b824 */ /* 0x000fe400078e0a04 */
[----:B------:R-:W-:Y:S01]  /*1d30*/  IMAD.MOV R6, RZ, RZ, -R6 ;  /* 0x000000ffff067224 */ /* 0x000fe200078e0a06 */
[C---:B------:R-:W-:Y:S01]  /*1d40*/  ISETP.GT.U32.AND P3, PT, R4.reuse, R49, PT ;  /* 0x000000310400720c */ /* 0x040fe20003f64070 */
[----:B------:R-:W-:Y:S02]  /*1d50*/  IMAD.MOV R10, RZ, RZ, -R10 ;  /* 0x000000ffff0a7224 */ /* 0x000fe400078e0a0a */
[--C-:B------:R-:W-:Y:S01]  /*1d60*/  @!P5 IMAD.IADD R51, R51, 0x1, -R4.reuse ;  /* 0x000000013333d824 */ /* 0x100fe200078e0a04 */
[C---:B------:R-:W-:Y:S01]  /*1d70*/  ISETP.GT.U32.AND P5, PT, R4.reuse, R47, PT ;  /* 0x0000002f0400720c */ /* 0x040fe20003fa4070 */
[----:B------:R-:W-:Y:S01]  /*1d80*/  @!P6 IMAD.IADD R55, R55, 0x1, -R4 ;  /* 0x000000013737e824 */ /* 0x000fe200078e0a04 */
[C---:B------:R-:W-:Y:S01]  /*1d90*/  ISETP.GT.U32.AND P6, PT, R4.reuse, R53, PT ;  /* 0x000000350400720c */ /* 0x040fe20003fc4070 */
[----:B------:R-:W-:-:S02]  /*1da0*/  IMAD R59, R4, R6, R59 ;  /* 0x00000006043b7224 */ /* 0x000fc400078e023b */
[----:B------:R-:W-:Y:S02]  /*1db0*/  IMAD R61, R4, R10, R61 ;  /* 0x0000000a043d7224 */ /* 0x000fe400078e023d */
[----:B------:R-:W-:-:S04]  /*1dc0*/  IMAD.HI.U32 R6, R8, R63, RZ ;  /* 0x0000003f08067227 */ /* 0x000fc800078e00ff */
[----:B------:R-:W-:-:S04]  /*1dd0*/  IMAD.HI.U32 R10, R8, R65, RZ ;  /* 0x00000041080a7227 */ /* 0x000fc800078e00ff */
[----:B------:R-:W-:Y:S02]  /*1de0*/  IMAD.MOV R6, RZ, RZ, -R6 ;  /* 0x000000ffff067224 */ /* 0x000fe400078e0a06 */
[----:B------:R-:W-:Y:S02]  /*1df0*/  IMAD.MOV R10, RZ, RZ, -R10 ;  /* 0x000000ffff0a7224 */ /* 0x000fe400078e0a0a */
[----:B------:R-:W-:Y:S01]  /*1e00*/  @!P0 IMAD.MOV R41, RZ, RZ, -R41 ;  /* 0x000000ffff298224 */ /* 0x000fe200078e0a29 */
[C---:B------:R-:W-:Y:S01]  /*1e10*/  ISETP.GT.U32.AND P0, PT, R4.reuse, R51, PT ;  /* 0x000000330400720c */ /* 0x040fe20003f04070 */
[----:B------:R-:W-:Y:S02]  /*1e20*/  @!P2 IMAD.IADD R57, R57, 0x1, -R4 ;  /* 0x000000013939a824 */ /* 0x000fe400078e0a04 */
[----:B------:R-:W-:Y:S01]  /*1e30*/  @!P1 IMAD.MOV R45, RZ, RZ, -R45 ;  /* 0x000000ffff2d9224 */ /* 0x000fe200078e0a2d */
[C---:B------:R-:W-:Y:S01]  /*1e40*/  ISETP.GT.U32.AND P1, PT, R4.reuse, R55, PT ;  /* 0x000000370400720c */ /* 0x040fe20003f24070 */
[C---:B------:R-:W-:Y:S01]  /*1e50*/  IMAD R63, R4.reuse, R6, R63 ;  /* 0x00000006043f7224 */ /* 0x040fe200078e023f */
[C---:B------:R-:W-:Y:S01]  /*1e60*/  ISETP.GT.U32.AND P2, PT, R4.reuse, R57, PT ;  /* 0x000000390400720c */ /* 0x040fe20003f44070 */
[----:B------:R-:W-:-:S02]  /*1e70*/  IMAD R65, R4, R10, R65 ;  /* 0x0000000a04417224 */ /* 0x000fc400078e0241 */
[----:B------:R-:W-:-:S04]  /*1e80*/  IMAD.HI.U32 R6, R8, R67, RZ ;  /* 0x0000004308067227 */ /* 0x000fc800078e00ff */
[--C-:B------:R-:W-:Y:S01]  /*1e90*/  @!P5 IMAD.IADD R47, R47, 0x1, -R4.reuse ;  /* 0x000000012f2fd824 */ /* 0x100fe200078e0a04 */
[C---:B------:R-:W-:Y:S01]  /*1ea0*/  ISETP.GT.U32.AND P5, PT, R4.reuse, R59, PT ;  /* 0x0000003b0400720c */ /* 0x040fe20003fa4070 */
[--C-:B------:R-:W-:Y:S01]  /*1eb0*/  @!P3 IMAD.IADD R49, R49, 0x1, -R4.reuse ;  /* 0x000000013131b824 */ /* 0x100fe200078e0a04 */
[C---:B------:R-:W-:Y:S01]  /*1ec0*/  ISETP.GT.U32.AND P3, PT, R4.reuse, R61, PT ;  /* 0x0000003d0400720c */ /* 0x040fe20003f64070 */
[----:B------:R-:W-:Y:S01]  /*1ed0*/  @!P6 IMAD.IADD R53, R53, 0x1, -R4 ;  /* 0x000000013535e824 */ /* 0x000fe200078e0a04 */
[----:B------:R-:W-:Y:S01]  /*1ee0*/  ISETP.GT.U32.AND P6, PT, R4, R65, PT ;  /* 0x000000410400720c */ /* 0x000fe20003fc4070 */
[----:B------:R-:W-:Y:S02]  /*1ef0*/  IMAD.MOV R6, RZ, RZ, -R6 ;  /* 0x000000ffff067224 */ /* 0x000fe400078e0a06 */
[----:B------:R-:W-:-:S04]  /*1f00*/  IMAD.HI.U32 R8, R8, R69, RZ ;  /* 0x0000004508087227 */ /* 0x000fc800078e00ff */
[C---:B------:R-:W-:Y:S01]  /*1f10*/  IMAD R67, R4.reuse, R6, R67 ;  /* 0x0000000604437224 */ /* 0x040fe200078e0243 */
[----:B------:R-:W-:Y:S01]  /*1f20*/  SHF.R.S32.HI R6, RZ, 0x1f, R225 ;  /* 0x0000001fff067819 */ /* 0x000fe200000114e1 */
[----:B------:R-:W-:Y:S02]  /*1f30*/  IMAD.MOV R8, RZ, RZ, -R8 ;  /* 0x000000ffff087224 */ /* 0x000fe400078e0a08 */
[--C-:B------:R-:W-:Y:S01]  /*1f40*/  @!P0 IMAD.IADD R51, R51, 0x1, -R4.reuse ;  /* 0x0000000133338824 */ /* 0x100fe200078e0a04 */
[C---:B------:R-:W-:Y:S01]  /*1f50*/  ISETP.GT.U32.AND P0, PT, R4.reuse, R63, PT ;  /* 0x0000003f0400720c */ /* 0x040fe20003f04070 */
[--C-:B------:R-:W-:Y:S01]  /*1f60*/  @!P1 IMAD.IADD R55, R55, 0x1, -R4.reuse ;  /* 0x0000000137379824 */ /* 0x100fe200078e0a04 */
[C---:B------:R-:W-:Y:S01]  /*1f70*/  ISETP.GT.U32.AND P1, PT, R4.reuse, R67, PT ;  /* 0x000000430400720c */ /* 0x040fe20003f24070 */
[----:B------:R-:W-:Y:S01]  /*1f80*/  IMAD R69, R4, R8, R69 ;  /* 0x0000000804457224 */ /* 0x000fe200078e0245 */
[----:B------:R-:W-:Y:S01]  /*1f90*/  LEA.HI R225, R6, R225, RZ, 0x7 ;  /* 0x000000e106e17211 */ /* 0x000fe200078f38ff */
[--C-:B------:R-:W-:Y:S01]  /*1fa0*/  @!P2 IMAD.IADD R57, R57, 0x1, -R4.reuse ;  /* 0x000000013939a824 */ /* 0x100fe200078e0a04 */
[----:B------:R-:W-:Y:S01]  /*1fb0*/  ISETP.GE.AND P2, PT, R18, RZ, PT ;  /* 0x000000ff1200720c */ /* 0x000fe20003f46270 */
[--C-:B------:R-:W-:Y:S01]  /*1fc0*/  @!P5 IMAD.IADD R59, R59, 0x1, -R4.reuse ;  /* 0x000000013b3bd824 */ /* 0x100fe200078e0a04 */
[----:B------:R-:W-:Y:S01]  /*1fd0*/  ISETP.GE.AND P5, PT, R20, RZ, PT ;  /* 0x000000ff1400720c */ /* 0x000fe20003fa6270 */
[--C-:B------:R-:W-:Y:S01]  /*1fe0*/  @!P3 IMAD.IADD R61, R61, 0x1, -R4.reuse ;  /* 0x000000013d3db824 */ /* 0x100fe200078e0a04 */
[----:B------:R-:W-:Y:S01]  /*1ff0*/  ISETP.GE.AND P3, PT, R16, RZ, PT ;  /* 0x000000ff1000720c */ /* 0x000fe20003f66270 */
[--C-:B------:R-:W-:Y:S01]  /*2000*/  @!P6 IMAD.IADD R65, R65, 0x1, -R4.reuse ;  /* 0x000000014141e824 */ /* 0x100fe200078e0a04 */
[----:B------:R-:W-:Y:S01]  /*2010*/  ISETP.GT.U32.AND P6, PT, R4, R69, PT ;  /* 0x000000450400720c */ /* 0x000fe20003fc4070 */
[--C-:B------:R-:W-:Y:S01]  /*2020*/  @!P0 IMAD.IADD R63, R63, 0x1, -R4.reuse ;  /* 0x000000013f3f8824 */ /* 0x100fe200078e0a04 */
[----:B------:R-:W-:Y:S01]  /*2030*/  ISETP.GE.AND P0, PT, R22, RZ, PT ;  /* 0x000000ff1600720c */ /* 0x000fe20003f06270 */
[--C-:B------:R-:W-:Y:S01]  /*2040*/  @!P1 IMAD.IADD R67, R67, 0x1, -R4.reuse ;  /* 0x0000000143439824 */ /* 0x100fe200078e0a04 */
[C---:B------:R-:W-:Y:S01]  /*2050*/  ISETP.GT.U32.AND P1, PT, R4.reuse, R59, PT ;  /* 0x0000003b0400720c */ /* 0x040fe20003f24070 */
[----:B------:R-:W-:Y:S01]  /*2060*/  @!P4 IMAD.MOV R47, RZ, RZ, -R47 ;  /* 0x000000ffff2fc224 */ /* 0x000fe200078e0a2f */
[C---:B------:R-:W-:Y:S01]  /*2070*/  ISETP.GT.U32.AND P4, PT, R4.reuse, R63, PT ;  /* 0x0000003f0400720c */ /* 0x040fe20003f84070 */
[----:B------:R-:W-:Y:S01]  /*2080*/  @!P2 IMAD.MOV R49, RZ, RZ, -R49 ;  /* 0x000000ffff31a224 */ /* 0x000fe200078e0a31 */
[C---:B------:R-:W-:Y:S01]  /*2090*/  ISETP.GT.U32.AND P2, PT, R4.reuse, R61, PT ;  /* 0x0000003d0400720c */ /* 0x040fe20003f44070 */
[----:B------:R-:W-:Y:S01]  /*20a0*/  @!P5 IMAD.MOV R51, RZ, RZ, -R51 ;  /* 0x000000ffff33d224 */ /* 0x000fe200078e0a33 */
[C---:B------:R-:W-:Y:S01]  /*20b0*/  ISETP.GT.U32.AND P5, PT, R4.reuse, R65, PT ;  /* 0x000000410400720c */ /* 0x040fe20003fa4070 */
[----:B------:R-:W-:Y:S01]  /*20c0*/  @!P3 IMAD.MOV R53, RZ, RZ, -R53 ;  /* 0x000000ffff35b224 */ /* 0x000fe200078e0a35 */
[----:B------:R-:W-:Y:S01]  /*20d0*/  ISETP.GT.U32.AND P3, PT, R4, R67, PT ;  /* 0x000000430400720c */ /* 0x000fe20003f64070 */
[--C-:B------:R-:W-:Y:S01]  /*20e0*/  @!P6 IMAD.IADD R69, R69, 0x1, -R4.reuse ;  /* 0x000000014545e824 */ /* 0x100fe200078e0a04 */
[----:B------:R-:W-:Y:S01]  /*20f0*/  ISETP.GE.AND P6, PT, R24, RZ, PT ;  /* 0x000000ff1800720c */ /* 0x000fe20003fc6270 */
[----:B------:R-:W-:Y:S01]  /*2100*/  @!P0 IMAD.MOV R55, RZ, RZ, -R55 ;  /* 0x000000ffff378224 */ /* 0x000fe200078e0a37 */
[----:B------:R-:W-:Y:S01]  /*2110*/  LOP3.LUT R6, RZ, R43, RZ, 0x33, !PT ;  /* 0x0000002bff067212 */ /* 0x000fe200078e33ff */
[--C-:B------:R-:W-:Y:S01]  /*2120*/  @!P1 IMAD.IADD R59, R59, 0x1, -R4.reuse ;  /* 0x000000013b3b9824 */ /* 0x100fe200078e0a04 */
[----:B------:R-:W-:Y:S01]  /*2130*/  ISETP.GT.U32.AND P0, PT, R4, R69, PT ;  /* 0x000000450400720c */ /* 0x000fe20003f04070 */
[--C-:B------:R-:W-:Y:S01]  /*2140*/  @!P4 IMAD.IADD R63, R63, 0x1, -R4.reuse ;  /* 0x000000013f3fc824 */ /* 0x100fe200078e0a04 */
[----:B------:R-:W-:Y:S01]  /*2150*/  ISETP.GE.AND P1, PT, R26, RZ, PT ;  /* 0x000000ff1a00720c */ /* 0x000fe20003f26270 */
[--C-:B------:R-:W-:Y:S01]  /*2160*/  @!P2 IMAD.IADD R61, R61, 0x1, -R4.reuse ;  /* 0x000000013d3da824 */ /* 0x100fe200078e0a04 */
[----:B------:R-:W-:Y:S01]  /*2170*/  ISETP.GE.AND P2, PT, R28, RZ, PT ;  /* 0x000000ff1c00720c */ /* 0x000fe20003f46270 */
[--C-:B------:R-:W-:Y:S01]  /*2180*/  @!P5 IMAD.IADD R65, R65, 0x1, -R4.reuse ;  /* 0x000000014141d824 */ /* 0x100fe200078e0a04 */
[----:B------:R-:W-:Y:S01]  /*2190*/  ISETP.GE.AND P4, PT, R12, RZ, PT ;  /* 0x000000ff0c00720c */ /* 0x000fe20003f86270 */
[----:B------:R-:W-:Y:S01]  /*21a0*/  @!P3 IMAD.IADD R67, R67, 0x1, -R4 ;  /* 0x000000014343b824 */ /* 0x000fe200078e0a04 */
[----:B------:R-:W-:Y:S01]  /*21b0*/  ISETP.GE.AND P5, PT, R14, RZ, PT ;  /* 0x000000ff0e00720c */ /* 0x000fe20003fa6270 */
[----:B------:R-:W-:Y:S01]  /*21c0*/  @!P6 IMAD.MOV R57, RZ, RZ, -R57 ;  /* 0x000000ffff39e224 */ /* 0x000fe200078e0a39 */
[----:B------:R-:W-:-:S02]  /*21d0*/  ISETP.GE.AND P3, PT, R30, RZ, PT ;  /* 0x000000ff1e00720c */ /* 0x000fc40003f66270 */
[----:B------:R-:W-:Y:S01]  /*21e0*/  ISETP.GE.AND P6, PT, R224, RZ, PT ;  /* 0x000000ffe000720c */ /* 0x000fe20003fc6270 */
[----:B------:R-:W-:Y:S01]  /*21f0*/  @!P0 IMAD.IADD R69, R69, 0x1, -R4 ;  /* 0x0000000145458824 */ /* 0x000fe200078e0a04 */
[----:B------:R-:W-:Y:S01]  /*2200*/  LOP3.LUT R4, R2, 0x40, RZ, 0xfc, !PT ;  /* 0x0000004002047812 */ /* 0x000fe200078efcff */
[----:B------:R-:W-:Y:S01]  /*2210*/  @!P1 IMAD.MOV R59, RZ, RZ, -R59 ;  /* 0x000000ffff3b9224 */ /* 0x000fe200078e0a3b */
[----:B------:R-:W-:Y:S01]  /*2220*/  ISETP.NE.AND P0, PT, R43, RZ, PT ;  /* 0x000000ff2b00720c */ /* 0x000fe20003f05270 */
[----:B------:R-:W-:Y:S01]  /*2230*/  @!P2 IMAD.MOV R61, RZ, RZ, -R61 ;  /* 0x000000ffff3da224 */ /* 0x000fe200078e0a3d */
[----:B------:R-:W-:Y:S01]  /*2240*/  LOP3.LUT R2, R0, 0x64, RZ, 0xfc, !PT ;  /* 0x0000006400027812 */ /* 0x000fe200078efcff */
[----:B------:R-:W-:Y:S01]  /*2250*/  @!P4 IMAD.MOV R63, RZ, RZ, -R63 ;  /* 0x000000ffff3fc224 */ /* 0x000fe200078e0a3f */
[C---:B------:R-:W-:Y:S01]  /*2260*/  SEL R21, R6.reuse, R21, !P0 ;  /* 0x0000001506157207 */ /* 0x040fe20004000000 */
[----:B------:R-:W-:Y:S01]  /*2270*/  @!P5 IMAD.MOV R65, RZ, RZ, -R65 ;  /* 0x000000ffff41d224 */ /* 0x000fe200078e0a41 */
[C---:B------:R-:W-:Y:S01]  /*2280*/  SEL R23, R6.reuse, R23, !P0 ;  /* 0x0000001706177207 */ /* 0x040fe20004000000 */
[----:B------:R-:W-:Y:S01]  /*2290*/  @!P3 IMAD.MOV R67, RZ, RZ, -R67 ;  /* 0x000000ffff43b224 */ /* 0x000fe200078e0a43 */
[C---:B------:R-:W-:Y:S01]  /*22a0*/  SEL R25, R6.reuse, R25, !P0 ;  /* 0x0000001906197207 */ /* 0x040fe20004000000 */
[----:B------:R-:W-:Y:S01]  /*22b0*/  @!P6 IMAD.MOV R69, RZ, RZ, -R69 ;  /* 0x000000ffff45e224 */ /* 0x000fe200078e0a45 */
[----:B------:R-:W-:Y:S01]  /*22c0*/  SEL R27, R6, R27, !P0 ;  /* 0x0000001b061b7207 */ /* 0x000fe20004000000 */
[----:B------:R-:W-:Y:S01]  /*22d0*/  IMAD R4, R4, UR7, RZ ;  /* 0x0000000704047c24 */ /* 0x000fe2000f8e02ff */
[C---:B------:R-:W-:Y:S01]  /*22e0*/  SEL R29, R6.reuse, R29, !P0 ;  /* 0x0000001d061d7207 */ /* 0x040fe20004000000 */
        /* <DEDUP_REMOVED lines=33> */
[----:B------:R-:W-:Y:S01]  /*2500*/  SEL R8, R6, R49, !P0 ;  /* 0x0000003106087207 */ /* 0x000fe20004000000 */
[----:B------:R-:W-:Y:S01]  /*2510*/  IMAD.WIDE R48, R4, 0x2, RZ ;  /* 0x0000000204307825 */ /* 0x000fe200078e02ff */
[C---:B------:R-:W-:Y:S01]  /*2520*/  SEL R51, R6.reuse, R51, !P0 ;  /* 0x0000003306337207 */ /* 0x040fe20004000000 */
[----:B------:R-:W-:Y:S01]  /*2530*/  USHF.L.U32 UR7, UR7, 0x7, URZ ;  /* 0x0000000707077899 */ /* 0x000fe2000800063f */
[C---:B------:R-:W-:Y:S01]  /*2540*/  SEL R53, R6.reuse, R53, !P0 ;  /* 0x0000003506357207 */ /* 0x040fe20004000000 */
[----:B------:R-:W-:Y:S01]  /*2550*/  IMAD R89, R41, UR5, RZ ;  /* 0x0000000529597c24 */ /* 0x000fe2000f8e02ff */
[C---:B------:R-:W-:Y:S01]  /*2560*/  SEL R55, R6.reuse, R55, !P0 ;  /* 0x0000003706377207 */ /* 0x040fe20004000000 */
[----:B------:R-:W-:Y:S01]  /*2570*/  IMAD R91, R45, UR5, RZ ;  /* 0x000000052d5b7c24 */ /* 0x000fe2000f8e02ff */
[C---:B------:R-:W-:Y:S01]  /*2580*/  SEL R57, R6.reuse, R57, !P0 ;  /* 0x0000003906397207 */ /* 0x040fe20004000000 */
[----:B------:R-:W-:Y:S01]  /*2590*/  IMAD R93, R47, UR5, RZ ;  /* 0x000000052f5d7c24 */ /* 0x000fe2000f8e02ff */
        /* <DEDUP_REMOVED lines=12> */
[----:B------:R-:W-:Y:S01]  /*2660*/  LEA R98, P0, R3, UR12, 0x1 ;  /* 0x0000000c03627c11 */ /* 0x000fe2000f8008ff */
[----:B------:R-:W-:Y:S01]  /*2670*/  IMAD R109, R59, UR5, RZ ;  /* 0x000000053b6d7c24 */ /* 0x000fe2000f8e02ff */
[----:B------:R-:W-:Y:S01]  /*2680*/  SHF.R.S32.HI R225, RZ, 0x7, R225 ;  /* 0x00000007ffe17819 */ /* 0x000fe200000114e1 */
[----:B------:R-:W-:-:S02]  /*2690*/  IMAD R111, R61, UR5, RZ ;  /* 0x000000053d6f7c24 */ /* 0x000fc4000f8e02ff */
[----:B------:R-:W-:Y:S02]  /*26a0*/  IMAD R113, R63, UR5, RZ ;  /* 0x000000053f717c24 */ /* 0x000fe4000f8e02ff */
[----:B------:R-:W-:Y:S02]  /*26b0*/  IMAD R115, R65, UR5, RZ ;  /* 0x0000000541737c24 */ /* 0x000fe4000f8e02ff */
[----:B------:R-:W-:Y:S02]  /*26c0*/  IMAD R117, R67, UR5, RZ ;  /* 0x0000000543757c24 */ /* 0x000fe4000f8e02ff */
[----:B------:R-:W-:Y:S01]  /*26d0*/  IMAD R99, R6, UR5, RZ ;  /* 0x0000000506637c24 */ /* 0x000fe2000f8e02ff */
[----:B------:R-:W-:Y:S01]  /*26e0*/  ULDC.64 UR4, c[0x0][0x218] ;  /* 0x0000860000047ab9 */ /* 0x000fe20000000a00 */
[----:B------:R-:W-:-:S04]  /*26f0*/  IMAD.WIDE R148, R69, 0x2, R48 ;  /* 0x0000000245947825 */ /* 0x000fc800078e0230 */
        /* <DEDUP_REMOVED lines=62> */
[----:B------:R-:W-:Y:S01]  /*2ae0*/  IMAD.WIDE R96, R99, 0x2, R96 ;  /* 0x0000000263607825 */ /* 0x000fe200078e0260 */
[----:B------:R-:W-:Y:S02]  /*2af0*/  LEA.HI.X.SX32 R99, R3, UR13, 0x1, P0 ;  /* 0x0000000d03637c11 */ /* 0x000fe400080f0eff */
[----:B------:R-:W0:Y:S02]  /*2b00*/  LDC R3, c[0x0][0x238] ;  /* 0x00008e00ff037b82 */ /* 0x000e240000000800 */
[-C--:B0-----:R-:W-:Y:S02]  /*2b10*/  IMAD R227, R2, R3.reuse, RZ ;  /* 0x0000000302e37224 */ /* 0x081fe400078e02ff */
[-C--:B------:R-:W-:Y:S02]  /*2b20*/  IMAD R2, R242, R3.reuse, RZ ;  /* 0x00000003f2027224 */ /* 0x080fe400078e02ff */
[-C--:B------:R-:W-:Y:S02]  /*2b30*/  IMAD R2, R245, R3.reuse, RZ ;  /* 0x00000003f5027224 */ /* 0x080fe400078e02ff */
[----:B------:R-:W-:-:S02]  /*2b40*/  IMAD R2, R248, R3, RZ ;  /* 0x00000003f8027224 */ /* 0x000fc400078e02ff */
[-C--:B------:R-:W-:Y:S02]  /*2b50*/  IMAD R2, R251, R3.reuse, RZ ;  /* 0x00000003fb027224 */ /* 0x080fe400078e02ff */
[-C--:B------:R-:W-:Y:S02]  /*2b60*/  IMAD R2, R178, R3.reuse, RZ ;  /* 0x00000003b2027224 */ /* 0x080fe400078e02ff */
[-C--:B------:R-:W-:Y:S02]  /*2b70*/  IMAD R101, R0, R3.reuse, RZ ;  /* 0x0000000300657224 */ /* 0x080fe400078e02ff */
[-C--:B------:R-:W-:Y:S01]  /*2b80*/  IMAD R101, R243, R3.reuse, RZ ;  /* 0x00000003f3657224 */ /* 0x080fe200078e02ff */
[----:B------:R0:W-:Y:S01]  /*2b90*/  STL [R1+0x10], R2 ;  /* 0x0000100201007387 */ /* 0x0001e20000100800 */
[-C--:B------:R-:W-:Y:S02]  /*2ba0*/  IMAD R101, R246, R3.reuse, RZ ;  /* 0x00000003f6657224 */ /* 0x080fe400078e02ff */
[----:B------:R-:W-:-:S02]  /*2bb0*/  IMAD R101, R249, R3, RZ ;  /* 0x00000003f9657224 */ /* 0x000fc400078e02ff */
[-C--:B------:R-:W-:Y:S02]  /*2bc0*/  IMAD R101, R252, R3.reuse, RZ ;  /* 0x00000003fc657224 */ /* 0x080fe400078e02ff */
[-C--:B------:R-:W-:Y:S02]  /*2bd0*/  IMAD R229, R100, R3.reuse, RZ ;  /* 0x0000000364e57224 */ /* 0x080fe400078e02ff */
[-C--:B------:R-:W-:Y:S02]  /*2be0*/  IMAD R101, R177, R3.reuse, RZ ;  /* 0x00000003b1657224 */ /* 0x080fe400078e02ff */
[-C--:B0-----:R-:W-:Y:S02]  /*2bf0*/  IMAD R2, R147, R3.reuse, RZ ;  /* 0x0000000393027224 */ /* 0x081fe400078e02ff */
[-C--:B------:R-:W-:Y:S01]  /*2c00*/  IMAD R2, R144, R3.reuse, RZ ;  /* 0x0000000390027224 */ /* 0x080fe200078e02ff */
[----:B------:R0:W-:Y:S01]  /*2c10*/  STL [R1+0xc], R101 ;  /* 0x00000c6501007387 */ /* 0x0001e20000100800 */
[----:B------:R-:W-:-:S02]  /*2c20*/  IMAD R2, R141, R3, RZ ;  /* 0x000000038d027224 */ /* 0x000fc400078e02ff */
[-C--:B------:R-:W-:Y:S02]  /*2c30*/  IMAD R2, R138, R3.reuse, RZ ;  /* 0x000000038a027224 */ /* 0x080fe400078e02ff */
[-C--:B------:R-:W-:Y:S02]  /*2c40*/  IMAD R100, R180, R3.reuse, RZ ;  /* 0x00000003b4647224 */ /* 0x080fe400078e02ff */
[-C--:B------:R-:W-:Y:S02]  /*2c50*/  IMAD R2, R135, R3.reuse, RZ ;  /* 0x0000000387027224 */ /* 0x080fe400078e02ff */
[-C--:B------:R-:W-:Y:S02]  /*2c60*/  IMAD R100, R244, R3.reuse, RZ ;  /* 0x00000003f4647224 */ /* 0x080fe400078e02ff */
[-C--:B------:R-:W-:Y:S02]  /*2c70*/  IMAD R2, R130, R3.reuse, RZ ;  /* 0x0000000382027224 */ /* 0x080fe400078e02ff */
[----:B------:R-:W-:-:S02]  /*2c80*/  IMAD R100, R247, R3, RZ ;  /* 0x00000003f7647224 */ /* 0x000fc400078e02ff */
[-C--:B------:R-:W-:Y:S02]  /*2c90*/  IMAD R2, R133, R3.reuse, RZ ;  /* 0x0000000385027224 */ /* 0x080fe400078e02ff */
[-C--:B------:R-:W-:Y:S02]  /*2ca0*/  IMAD R100, R250, R3.reuse, RZ ;  /* 0x00000003fa647224 */ /* 0x080fe400078e02ff */
[-C--:B------:R-:W-:Y:S02]  /*2cb0*/  IMAD R2, R126, R3.reuse, RZ ;  /* 0x000000037e027224 */ /* 0x080fe400078e02ff */
[-C--:B------:R-:W-:Y:S02]  /*2cc0*/  IMAD R100, R179, R3.reuse, RZ ;  /* 0x00000003b3647224 */ /* 0x080fe400078e02ff */
[-C--:B------:R-:W-:Y:S02]  /*2cd0*/  IMAD R2, R123, R3.reuse, RZ ;  /* 0x000000037b027224 */ /* 0x080fe400078e02ff */
[----:B------:R-:W-:-:S02]  /*2ce0*/  IMAD R100, R176, R3, RZ ;  /* 0x00000003b0647224 */ /* 0x000fc400078e02ff */
[-C--:B0-----:R-:W-:Y:S01]  /*2cf0*/  IMAD R101, R146, R3.reuse, RZ ;  /* 0x0000000392657224 */ /* 0x081fe200078e02ff */
[----:B------:R-:W-:Y:S01]  /*2d00*/  CS2R R146, SRZ ;  /* 0x0000000000927805 */ /* 0x000fe2000001ff00 */
[-C--:B------:R-:W-:Y:S02]  /*2d10*/  IMAD R2, R120, R3.reuse, RZ ;  /* 0x0000000378027224 */ /* 0x080fe400078e02ff */
[-C--:B------:R-:W-:Y:S01]  /*2d20*/  IMAD R100, R145, R3.reuse, RZ ;  /* 0x0000000391647224 */ /* 0x080fe200078e02ff */
[----:B------:R0:W-:Y:S01]  /*2d30*/  STL [R1+0x8], R101 ;  /* 0x0000086501007387 */ /* 0x0001e20000100800 */
[-C--:B------:R-:W-:Y:S01]  /*2d40*/  IMAD R2, R116, R3.reuse, RZ ;  /* 0x0000000374027224 */ /* 0x080fe200078e02ff */
[----:B------:R-:W-:Y:S01]  /*2d50*/  CS2R R144, SRZ ;  /* 0x0000000000907805 */ /* 0x000fe2000001ff00 */
[----:B------:R-:W-:Y:S01]  /*2d60*/  IMAD.SHL.U32 R2, R112, 0x8, RZ ;  /* 0x0000000870027824 */ /* 0x000fe200078e00ff */
[----:B------:R1:W-:Y:S01]  /*2d70*/  STL [R1+0x4], R100 ;  /* 0x0000046401007387 */ /* 0x0003e20000100800 */
[----:B------:R-:W-:-:S02]  /*2d80*/  IMAD R240, R240, R3, RZ ;  /* 0x00000003f0f07224 */ /* 0x000fc400078e02ff */
[-C--:B------:R-:W-:Y:S01]  /*2d90*/  IMAD R239, R110, R3.reuse, RZ ;  /* 0x000000036eef7224 */ /* 0x080fe200078e02ff */
[----:B------:R2:W-:Y:S01]  /*2da0*/  STL [R1], R2 ;  /* 0x0000000201007387 */ /* 0x0005e20000100800 */
[-C--:B------:R-:W-:Y:S02]  /*2db0*/  IMAD R238, R238, R3.reuse, RZ ;  /* 0x00000003eeee7224 */ /* 0x080fe400078e02ff */
[-C--:B0-----:R-:W-:Y:S02]  /*2dc0*/  IMAD R101, R143, R3.reuse, RZ ;  /* 0x000000038f657224 */ /* 0x081fe400078e02ff */
[-C--:B------:R-:W-:Y:S02]  /*2dd0*/  IMAD R101, R140, R3.reuse, RZ ;  /* 0x000000038c657224 */ /* 0x080fe400078e02ff */
[-C--:B-1----:R-:W-:Y:S02]  /*2de0*/  IMAD R100, R142, R3.reuse, RZ ;  /* 0x000000038e647224 */ /* 0x082fe400078e02ff */
[----:B------:R-:W-:-:S02]  /*2df0*/  IMAD R100, R139, R3, RZ ;  /* 0x000000038b647224 */ /* 0x000fc400078e02ff */
[-C--:B------:R-:W-:Y:S02]  /*2e00*/  IMAD R101, R137, R3.reuse, RZ ;  /* 0x0000000389657224 */ /* 0x080fe400078e02ff */
[-C--:B------:R-:W-:Y:S02]  /*2e10*/  IMAD R100, R136, R3.reuse, RZ ;  /* 0x0000000388647224 */ /* 0x080fe400078e02ff */
[-C--:B------:R-:W-:Y:S01]  /*2e20*/  IMAD R101, R134, R3.reuse, RZ ;  /* 0x0000000386657224 */ /* 0x080fe200078e02ff */
[----:B------:R-:W-:Y:S01]  /*2e30*/  CS2R R134, SRZ ;  /* 0x0000000000867805 */ /* 0x000fe2000001ff00 */
[-C--:B------:R-:W-:Y:S01]  /*2e40*/  IMAD R100, R131, R3.reuse, RZ ;  /* 0x0000000383647224 */ /* 0x080fe200078e02ff */
[----:B------:R-:W-:Y:S01]  /*2e50*/  CS2R R130, SRZ ;  /* 0x0000000000827805 */ /* 0x000fe2000001ff00 */
[-C--:B------:R-:W-:Y:S02]  /*2e60*/  IMAD R101, R129, R3.reuse, RZ ;  /* 0x0000000381657224 */ /* 0x080fe400078e02ff */
[-C--:B------:R-:W-:Y:S01]  /*2e70*/  IMAD R100, R128, R3.reuse, RZ ;  /* 0x0000000380647224 */ /* 0x080fe200078e02ff */
[----:B------:R-:W-:Y:S01]  /*2e80*/  CS2R R128, SRZ ;  /* 0x0000000000807805 */ /* 0x000fe2000001ff00 */
[-C--:B------:R-:W-:Y:S01]  /*2e90*/  IMAD R101, R132, R3.reuse, RZ ;  /* 0x0000000384657224 */ /* 0x080fe200078e02ff */
[----:B------:R-:W-:Y:S01]  /*2ea0*/  CS2R R132, SRZ ;  /* 0x0000000000847805 */ /* 0x000fe2000001ff00 */
        /* <DEDUP_REMOVED lines=11> */
[-C--:B------:R-:W-:Y:S01]  /*2f60*/  IMAD R231, R102, R3.reuse, RZ ;  /* 0x0000000366e77224 */ /* 0x080fe200078e02ff */
[----:B------:R-:W-:Y:S01]  /*2f70*/  CS2R R102, SRZ ;  /* 0x0000000000667805 */ /* 0x000fe2000001ff00 */
[----:B------:R-:W-:-:S02]  /*2f80*/  IMAD R230, R230, R3, RZ ;  /* 0x00000003e6e67224 */ /* 0x000fc400078e02ff */
[-C--:B------:R-:W-:Y:S02]  /*2f90*/  IMAD R228, R228, R3.reuse, RZ ;  /* 0x00000003e4e47224 */ /* 0x080fe400078e02ff */
[-C--:B------:R-:W-:Y:S02]  /*2fa0*/  IMAD R226, R226, R3.reuse, RZ ;  /* 0x00000003e2e27224 */ /* 0x080fe400078e02ff */
[-C--:B------:R-:W-:Y:S02]  /*2fb0*/  IMAD R101, R119, R3.reuse, RZ ;  /* 0x0000000377657224 */ /* 0x080fe400078e02ff */
[-C--:B------:R-:W-:Y:S01]  /*2fc0*/  IMAD R100, R118, R3.reuse, RZ ;  /* 0x0000000376647224 */ /* 0x080fe200078e02ff */
[----:B------:R-:W-:Y:S01]  /*2fd0*/  CS2R R100, SRZ ;  /* 0x0000000000647805 */ /* 0x000fe2000001ff00 */
[----:B--2---:R-:W-:-:S07]  /*2fe0*/  IMAD R3, R114, R3, RZ ;  /* 0x0000000372037224 */ /* 0x004fce00078e02ff */
.L_x_2:
[----:B------:R-:W0:Y:S01]  /*2ff0*/  LDC R111, c[0x0][0x238] ;  /* 0x00008e00ff6f7b82 */ /* 0x000e220000000800 */
[C---:B------:R-:W-:Y:S02]  /*3000*/  LOP3.LUT R2, R0.reuse, 0x8, RZ, 0xfc, !PT ;  /* 0x0000000800027812 */ /* 0x040fe400078efcff */
[----:B------:R-:W-:Y:S02]  /*3010*/  LOP3.LUT R3, R0, 0x6, RZ, 0xfc, !PT ;  /* 0x0000000600037812 */ /* 0x000fe400078efcff */
[----:B------:R-:W-:Y:S02]  /*3020*/  ISETP.GE.AND P4, PT, R2, UR8, PT ;  /* 0x0000000802007c0c */ /* 0x000fe4000bf86270 */
[----:B------:R-:W-:Y:S01]  /*3030*/  LOP3.LUT R110, R0, 0x6, RZ, 0xfc, !PT ;  /* 0x00000006006e7812 */ /* 0x000fe200078efcff */
[----:B------:R-:W1:Y:S01]  /*3040*/  LDC R2, c[0x0][0x238] ;  /* 0x00008e00ff027b82 */ /* 0x000e620000000800 */
[----:B------:R-:W-:Y:S02]  /*3050*/  ISETP.GE.AND P3, PT, R3, UR8, PT ;  /* 0x0000000803007c0c */ /* 0x000fe4000bf66270 */
[----:B------:R-:W-:-:S02]  /*3060*/  PRMT R199, RZ, 0x7610, R199 ;  /* 0x00007610ffc77816 */ /* 0x000fc400000000c7 */
[C---:B------:R-:W-:Y:S02]  /*3070*/  LOP3.LUT R105, R0.reuse, 0x4, RZ, 0xfc, !PT ;  /* 0x0000000400697812 */ /* 0x040fe400078efcff */
[C---:B------:R-:W-:Y:S01]  /*3080*/  ISETP.GE.AND P0, PT, R0.reuse, UR8, PT ;  /* 0x0000000800007c0c */ /* 0x040fe2000bf06270 */
[----:B------:R-:W2:Y:S01]  /*3090*/  LDC R112, c[0x0][0x238] ;  /* 0x00008e00ff707b82 */ /* 0x000ea20000000800 */
[----:B------:R-:W-:Y:S02]  /*30a0*/  LOP3.LUT R106, R0, 0x2, RZ, 0xfc, !PT ;  /* 0x00000002006a7812 */ /* 0x000fe400078efcff */
[----:B------:R-:W-:Y:S02]  /*30b0*/  PRMT R104, RZ, 0x7610, R104 ;  /* 0x00007610ff687816 */ /* 0x000fe40000000068 */
[----:B------:R-:W-:Y:S02]  /*30c0*/  PRMT R217, RZ, 0x7610, R217 ;  /* 0x00007610ffd97816 */ /* 0x000fe400000000d9 */
[----:B------:R-:W-:Y:S01]  /*30d0*/  PRMT R197, RZ, 0x7610, R197 ;  /* 0x00007610ffc57816 */ /* 0x000fe200000000c5 */
[----:B------:R-:W3:Y:S01]  /*30e0*/  LDC R107, c[0x0][0x238] ;  /* 0x00008e00ff6b7b82 */ /* 0x000ee20000000800 */
[----:B0-----:R-:W-:Y:S01]  /*30f0*/  IMAD R110, R110, R111, RZ ;  /* 0x0000006f6e6e7224 */ /* 0x001fe200078e02ff */
[----:B------:R-:W-:-:S02]  /*3100*/  LOP3.LUT R114, R0, 0x10, RZ, 0xfc, !PT ;  /* 0x0000001000727812 */ /* 0x000fc400078efcff */
[----:B------:R-:W-:Y:S01]  /*3110*/  ISETP.GE.AND P2, PT, R105, UR8, PT ;  /* 0x0000000869007c0c */ /* 0x000fe2000bf46270 */
[--C-:B------:R-:W-:Y:S01]  /*3120*/  IMAD.WIDE R110, R110, 0x2, R98.reuse ;  /* 0x000000026e6e7825 */ /* 0x100fe200078e0262 */
[C---:B------:R-:W-:Y:S02]  /*3130*/  LOP3.LUT R105, R0.reuse, 0x8, RZ, 0xfc, !PT ;  /* 0x0000000800697812 */ /* 0x040fe400078efcff */
[----:B------:R-:W0:Y:S01]  /*3140*/  LDC R109, c[0x0][0x238] ;  /* 0x00008e00ff6d7b82 */ /* 0x000e220000000800 */
[----:B-1----:R-:W-:Y:S01]  /*3150*/  IMAD R2, R0, R2, RZ ;  /* 0x0000000200027224 */ /* 0x002fe200078e02ff */
[----:B------:R-:W4:Y:S01]  /*3160*/  @!P3 LDG.E.U16 R199, desc[UR10][R110.64] ;  /* 0x0000000a6ec7b981 */ /* 0x000f22000c1e1500 */
[----:B------:R-:W-:Y:S02]  /*3170*/  ISETP.GE.AND P3, PT, R114, UR8, PT ;  /* 0x0000000872007c0c */ /* 0x000fe4000bf66270 */
[----:B------:R-:W-:Y:S01]  /*3180*/  ISETP.GE.AND P1, PT, R106, UR8, PT ;  /* 0x000000086a007c0c */ /* 0x000fe2000bf26270 */
[----:B------:R-:W-:Y:S01]  /*3190*/  IMAD.WIDE R2, R2, 0x2, R98 ;  /* 0x0000000202027825 */ /* 0x000fe200078e0262 */
[C---:B------:R-:W-:Y:S01]  /*31a0*/  LOP3.LUT R108, R0.reuse, 0x4, RZ, 0xfc, !PT ;  /* 0x00000004006c7812 */ /* 0x040fe200078efcff */
[----:B------:R-:W1:Y:S01]  /*31b0*/  LDC R114, c[0x0][0x238] ;  /* 0x00008e00ff727b82 */ /* 0x000e620000000800 */
[----:B------:R-:W-:Y:S01]  /*31c0*/  PRMT R140, RZ, 0x7610, R140 ;  /* 0x00007610ff8c7816 */ /* 0x000fe2000000008c */
[----:B--2---:R-:W-:Y:S01]  /*31d0*/  IMAD R105, R105, R112, RZ ;  /* 0x0000007069697224 */ /* 0x004fe200078e02ff */
[----:B------:R2:W5:Y:S03]  /*31e0*/  @!P0 LDG.E.U16 R104, desc[UR10][R2.64] ;  /* 0x0000000a02688981 */ /* 0x000566000c1e1500 */
[--C-:B------:R-:W-:Y:S01]  /*31f0*/  IMAD.WIDE R112, R105, 0x2, R98.reuse ;  /* 0x0000000269707825 */ /* 0x100fe200078e0262 */
[----:B------:R-:W-:Y:S01]  /*3200*/  LOP3.LUT R105, R0, 0xa, RZ, 0xfc, !PT ;  /* 0x0000000a00697812 */ /* 0x000fe200078efcff */
[----:B------:R-:W2:Y:S02]  /*3210*/  LDC R124, c[0x0][0x238] ;  /* 0x00008e00ff7c7b82 */ /* 0x000ea40000000800 */
[----:B---3--:R-:W-:Y:S01]  /*3220*/  IMAD R106, R106, R107, RZ ;  /* 0x0000006b6a6a7224 */ /* 0x008fe200078e02ff */
[----:B------:R-:W-:Y:S01]  /*3230*/  ISETP.GE.AND P0, PT, R105, UR8, PT ;  /* 0x0000000869007c0c */ /* 0x000fe2000bf06270 */
[----:B------:R-:W3:Y:S01]  /*3240*/  @!P4 LDG.E.U16 R217, desc[UR10][R112.64] ;  /* 0x0000000a70d9c981 */ /* 0x000ee2000c1e1500 */
[----:B------:R-:W-:Y:S01]  /*3250*/  LOP3.LUT R105, R0, 0x12, RZ, 0xfc, !PT ;  /* 0x0000001200697812 */ /* 0x000fe200078efcff */
[----:B------:R-:W-:Y:S01]  /*3260*/  IMAD.WIDE R106, R106, 0x2, R98 ;  /* 0x000000026a6a7825 */ /* 0x000fe200078e0262 */
[----:B------:R-:W-:Y:S01]  /*3270*/  LOP3.LUT R116, R0, 0xc, RZ, 0xfc, !PT ;  /* 0x0000000c00747812 */ /* 0x000fe200078efcff */
[----:B------:R-:W2:Y:S01]  /*3280*/  LDC R118, c[0x0][0x238] ;  /* 0x00008e00ff767b82 */ /* 0x000ea20000000800 */
[----:B------:R-:W-:Y:S01]  /*3290*/  ISETP.GE.AND P4, PT, R105, UR8, PT ;  /* 0x0000000869007c0c */ /* 0x000fe2000bf86270 */
[----:B0-----:R-:W-:Y:S01]  /*32a0*/  IMAD R108, R108, R109, RZ ;  /* 0x0000006d6c6c7224 */ /* 0x001fe200078e02ff */
[----:B------:R0:W4:Y:S01]  /*32b0*/  @!P1 LDG.E.U16 R197, desc[UR10][R106.64] ;  /* 0x0000000a6ac59981 */ /* 0x000122000c1e1500 */
[----:B------:R-:W-:-:S02]  /*32c0*/  LOP3.LUT R105, R0, 0xa, RZ, 0xfc, !PT ;  /* 0x0000000a00697812 */ /* 0x000fc400078efcff */
[----:B------:R-:W-:Y:S01]  /*32d0*/  ISETP.GE.AND P1, PT, R116, UR8, PT ;  /* 0x0000000874007c0c */ /* 0x000fe2000bf26270 */
[----:B------:R-:W-:Y:S01]  /*32e0*/  IMAD.WIDE R108, R108, 0x2, R98 ;  /* 0x000000026c6c7825 */ /* 0x000fe200078e0262 */
[----:B------:R-:W0:Y:S03]  /*32f0*/  LDC R116, c[0x0][0x238] ;  /* 0x00008e00ff747b82 */ /* 0x000e260000000800 */
[----:B-1----:R-:W-:Y:S01]  /*3300*/  IMAD R105, R105, R114, RZ ;  /* 0x0000007269697224 */ /* 0x002fe200078e02ff */
[----:B------:R-:W-:Y:S01]  /*3310*/  LOP3.LUT R115, R0, 0xe, RZ, 0xfc, !PT ;  /* 0x0000000e00737812 */ /* 0x000fe200078efcff */
[----:B------:R1:W4:Y:S03]  /*3320*/  @!P2 LDG.E.U16 R140, desc[UR10][R108.64] ;  /* 0x0000000a6c8ca981 */ /* 0x000326000c1e1500 */
[----:B------:R-:W1:Y:S01]  /*3330*/  LDC R114, c[0x0][0x238] ;  /* 0x00008e00ff727b82 */ /* 0x000e620000000800 */
[----:B------:R-:W-:-:S02]  /*3340*/  ISETP.GE.AND P2, PT, R115, UR8, PT ;  /* 0x0000000873007c0c */ /* 0x000fc4000bf46270 */
[C---:B------:R-:W-:Y:S01]  /*3350*/  LOP3.LUT R115, R0.reuse, 0x10, RZ, 0xfc, !PT ;  /* 0x0000001000737812 */ /* 0x040fe200078efcff */
[----:B--2---:R-:W-:Y:S01]  /*3360*/  IMAD.WIDE R2, R105, 0x2, R98 ;  /* 0x0000000269027825 */ /* 0x004fe200078e0262 */
[C---:B------:R-:W-:Y:S02]  /*3370*/  LOP3.LUT R105, R0.reuse, 0x12, RZ, 0xfc, !PT ;  /* 0x0000001200697812 */ /* 0x040fe400078efcff */
[----:B------:R-:W-:Y:S01]  /*3380*/  PRMT R182, RZ, 0x7610, R182 ;  /* 0x00007610ffb67816 */ /* 0x000fe200000000b6 */
[----:B------:R-:W2:Y:S01]  /*3390*/  LDC R200, c[0x0][0x238] ;  /* 0x00008e00ffc87b82 */ /* 0x000ea20000000800 */
[----:B------:R-:W-:Y:S01]  /*33a0*/  LOP3.LUT R119, R0, 0xc, RZ, 0xfc, !PT ;  /* 0x0000000c00777812 */ /* 0x000fe200078efcff */
[----:B0-----:R-:W-:-:S04]  /*33b0*/  IMAD R115, R115, R116, RZ ;  /* 0x0000007473737224 */ /* 0x001fc800078e02ff */
[----:B------:R-:W-:-:S04]  /*33c0*/  IMAD.WIDE R110, R115, 0x2, R98 ;  /* 0x00000002736e7825 */ /* 0x000fc800078e0262 */
[----:B-1----:R-:W-:Y:S01]  /*33d0*/  IMAD R105, R105, R114, RZ ;  /* 0x0000007269697224 */ /* 0x002fe200078e02ff */
[----:B------:R-:W-:Y:S01]  /*33e0*/  LOP3.LUT R114, R0, 0x1a, RZ, 0xfc, !PT ;  /* 0x0000001a00727812 */ /* 0x000fe200078efcff */
[----:B------:R-:W3:Y:S01]  /*33f0*/  @!P3 LDG.E.U16 R182, desc[UR10][R110.64] ;  /* 0x0000000a6eb6b981 */ /* 0x000ee2000c1e1500 */
[----:B------:R-:W-:Y:S02]  /*3400*/  IMAD R119, R119, R124, RZ ;  /* 0x0000007c77777224 */ /* 0x000fe400078e02ff */
[----:B------:R-:W-:Y:S02]  /*3410*/  ISETP.GE.AND P3, PT, R114, UR8, PT ;  /* 0x0000000872007c0c */ /* 0x000fe4000bf66270 */
[----:B------:R-:W-:Y:S01]  /*3420*/  PRMT R201, RZ, 0x7610, R201 ;  /* 0x00007610ffc97816 */ /* 0x000fe200000000c9 */
[----:B------:R-:W0:Y:S01]  /*3430*/  LDC R114, c[0x0][0x238] ;  /* 0x00008e00ff727b82 */ /* 0x000e220000000800 */
[----:B------:R-:W-:Y:S01]  /*3440*/  IMAD.WIDE R106, R119, 0x2, R98 ;  /* 0x00000002776a7825 */ /* 0x000fe200078e0262 */
[----:B------:R-:W-:-:S02]  /*3450*/  LOP3.LUT R116, R0, 0x16, RZ, 0xfc, !PT ;  /* 0x0000001600747812 */ /* 0x000fc400078efcff */
[----:B------:R-:W-:Y:S01]  /*3460*/  PRMT R121, RZ, 0x7610, R121 ;  /* 0x00007610ff797816 */ /* 0x000fe20000000079 */
[----:B------:R-:W-:Y:S01]  /*3470*/  IMAD.WIDE R112, R105, 0x2, R98 ;  /* 0x0000000269707825 */ /* 0x000fe200078e0262 */
[----:B------:R-:W4:Y:S01]  /*3480*/  @!P1 LDG.E.U16 R201, desc[UR10][R106.64] ;  /* 0x0000000a6ac99981 */ /* 0x000f22000c1e1500 */
[----:B------:R-:W-:Y:S01]  /*3490*/  LOP3.LUT R105, R0, 0x14, RZ, 0xfc, !PT ;  /* 0x0000001400697812 */ /* 0x000fe200078efcff */
[----:B------:R-:W1:Y:S01]  /*34a0*/  LDC R124, c[0x0][0x238] ;  /* 0x00008e00ff7c7b82 */ /* 0x000e620000000800 */
[----:B------:R-:W-:Y:S01]  /*34b0*/  ISETP.GE.AND P1, PT, R116, UR8, PT ;  /* 0x0000000874007c0c */ /* 0x000fe2000bf26270 */
[----:B------:R-:W4:Y:S01]  /*34c0*/  @!P0 LDG.E.U16 R121, desc[UR10][R2.64] ;  /* 0x0000000a02798981 */ /* 0x000f22000c1e1500 */
[----:B------:R-:W-:Y:S02]  /*34d0*/  PRMT R126, RZ, 0x7610, R126 ;  /* 0x00007610ff7e7816 */ /* 0x000fe4000000007e */
[----:B------:R-:W-:-:S03]  /*34e0*/  LOP3.LUT R117, R0, 0xe, RZ, 0xfc, !PT ;  /* 0x0000000e00757812 */ /* 0x000fc600078efcff */
[----:B------:R-:W2:Y:S01]  /*34f0*/  LDC R116, c[0x0][0x238] ;  /* 0x00008e00ff747b82 */ /* 0x000ea20000000800 */
[----:B------:R-:W-:Y:S01]  /*3500*/  ISETP.GE.AND P0, PT, R105, UR8, PT ;  /* 0x0000000869007c0c */ /* 0x000fe2000bf06270 */
[----:B------:R2:W4:Y:S01]  /*3510*/  @!P4 LDG.E.U16 R126, desc[UR10][R112.64] ;  /* 0x0000000a707ec981 */ /* 0x000522000c1e1500 */
[----:B------:R-:W-:Y:S01]  /*3520*/  LOP3.LUT R105, R0, 0x1c, RZ, 0xfc, !PT ;  /* 0x0000001c00697812 */ /* 0x000fe200078efcff */
[----:B------:R-:W-:-:S03]  /*3530*/  IMAD R117, R117, R118, RZ ;  /* 0x0000007675757224 */ /* 0x000fc600078e02ff */
[----:B------:R-:W-:Y:S01]  /*3540*/  ISETP.GE.AND P4, PT, R105, UR8, PT ;  /* 0x0000000869007c0c */ /* 0x000fe2000bf86270 */
[----:B------:R-:W1:Y:S01]  /*3550*/  LDC R118, c[0x0][0x238] ;  /* 0x00008e00ff767b82 */ /* 0x000e620000000800 */
[C---:B------:R-:W-:Y:S01]  /*3560*/  LOP3.LUT R105, R0.reuse, 0x14, RZ, 0xfc, !PT ;  /* 0x0000001400697812 */ /* 0x040fe200078efcff */
[----:B------:R-:W-:Y:S01]  /*3570*/  IMAD.WIDE R108, R117, 0x2, R98 ;  /* 0x00000002756c7825 */ /* 0x000fe200078e0262 */
[----:B------:R-:W-:Y:S02]  /*3580*/  PRMT R198, RZ, 0x7610, R198 ;  /* 0x00007610ffc67816 */ /* 0x000fe400000000c6 */
[----:B------:R-:W-:Y:S01]  /*3590*/  LOP3.LUT R115, R0, 0x18, RZ, 0xfc, !PT ;  /* 0x0000001800737812 */ /* 0x000fe200078efcff */
[----:B0-----:R-:W-:Y:S02]  /*35a0*/  IMAD R105, R105, R114, RZ ;  /* 0x0000007269697224 */ /* 0x001fe400078e02ff */
[----:B------:R-:W0:Y:S01]  /*35b0*/  LDC R114, c[0x0][0x238] ;  /* 0x00008e00ff727b82 */ /* 0x000e220000000800 */
[----:B------:R1:W4:Y:S01]  /*35c0*/  @!P2 LDG.E.U16 R198, desc[UR10][R108.64] ;  /* 0x0000000a6cc6a981 */ /* 0x000322000c1e1500 */
[----:B------:R-:W-:-:S02]  /*35d0*/  ISETP.GE.AND P2, PT, R115, UR8, PT ;  /* 0x0000000873007c0c */ /* 0x000fc4000bf46270 */
[----:B------:R-:W-:Y:S02]  /*35e0*/  LOP3.LUT R115, R0, 0x1a, RZ, 0xfc, !PT ;  /* 0x0000001a00737812 */ /* 0x000fe400078efcff */
[----:B------:R-:W-:-:S03]  /*35f0*/  PRMT R137, RZ, 0x7610, R137 ;  /* 0x00007610ff897816 */ /* 0x000fc60000000089 */
[----:B--2---:R-:W-:Y:S01]  /*3600*/  IMAD R115, R115, R116, RZ ;  /* 0x0000007473737224 */ /* 0x004fe200078e02ff */
[C---:B------:R-:W-:Y:S02]  /*3610*/  LOP3.LUT R119, R0.reuse, 0x16, RZ, 0xfc, !PT ;  /* 0x0000001600777812 */ /* 0x040fe400078efcff */
[C---:B------:R-:W-:Y:S01]  /*3620*/  LOP3.LUT R116, R0.reuse, 0x24, RZ, 0xfc, !PT ;  /* 0x0000002400747812 */ /* 0x040fe200078efcff */
[----:B------:R-:W-:Y:S01]  /*3630*/  IMAD.WIDE R112, R115, 0x2, R98 ;  /* 0x0000000273707825 */ /* 0x000fe200078e0262 */
[----:B------:R-:W-:-:S03]  /*3640*/  LOP3.LUT R117, R0, 0x18, RZ, 0xfc, !PT ;  /* 0x0000001800757812 */ /* 0x000fc600078efcff */
[----:B------:R-:W-:Y:S01]  /*3650*/  IMAD.WIDE R2, R105, 0x2, R98 ;  /* 0x0000000269027825 */ /* 0x000fe200078e0262 */
[----:B------:R-:W2:Y:S01]  /*3660*/  @!P3 LDG.E.U16 R137, desc[UR10][R112.64] ;  /* 0x0000000a7089b981 */ /* 0x000ea2000c1e1500 */
[----:B------:R-:W-:Y:S02]  /*3670*/  LOP3.LUT R105, R0, 0x1c, RZ, 0xfc, !PT ;  /* 0x0000001c00697812 */ /* 0x000fe400078efcff */
[----:B-1----:R-:W-:Y:S01]  /*3680*/  IMAD R119, R119, R124, RZ ;  /* 0x0000007c77777224 */ /* 0x002fe200078e02ff */
[----:B------:R-:W-:Y:S01]  /*3690*/  ISETP.GE.AND P3, PT, R116, UR8, PT ;  /* 0x0000000874007c0c */ /* 0x000fe2000bf66270 */
[----:B------:R-:W-:Y:S01]  /*36a0*/  IMAD R117, R117, R118, RZ ;  /* 0x0000007675757224 */ /* 0x000fe200078e02ff */
[----:B------:R-:W1:Y:S01]  /*36b0*/  LDC R116, c[0x0][0x238] ;  /* 0x00008e00ff747b82 */ /* 0x000e620000000800 */
[----:B------:R-:W-:Y:S01]  /*36c0*/  PRMT R195, RZ, 0x7610, R195 ;  /* 0x00007610ffc37816 */ /* 0x000fe200000000c3 */
[----:B------:R-:W-:Y:S01]  /*36d0*/  IMAD.WIDE R108, R119, 0x2, R98 ;  /* 0x00000002776c7825 */ /* 0x000fe200078e0262 */
[----:B------:R-:W-:-:S03]  /*36e0*/  LOP3.LUT R118, R0, 0x20, RZ, 0xfc, !PT ;  /* 0x0000002000767812 */ /* 0x000fc600078efcff */
[----:B0-----:R-:W-:Y:S01]  /*36f0*/  IMAD R105, R105, R114, RZ ;  /* 0x0000007269697224 */ /* 0x001fe200078e02ff */
[----:B------:R-:W-:Y:S01]  /*3700*/  PRMT R202, RZ, 0x7610, R202 ;  /* 0x00007610ffca7816 */ /* 0x000fe200000000ca */
[----:B------:R-:W2:Y:S01]  /*3710*/  @!P1 LDG.E.U16 R195, desc[UR10][R108.64] ;  /* 0x0000000a6cc39981 */ /* 0x000ea2000c1e1500 */
[----:B------:R-:W-:Y:S01]  /*3720*/  ISETP.GE.AND P1, PT, R118, UR8, PT ;  /* 0x0000000876007c0c */ /* 0x000fe2000bf26270 */
[----:B------:R-:W-:Y:S01]  /*3730*/  IMAD.WIDE R114, R105, 0x2, R98 ;  /* 0x0000000269727825 */ /* 0x000fe200078e0262 */
[C---:B------:R-:W-:Y:S01]  /*3740*/  LOP3.LUT R105, R0.reuse, 0x1e, RZ, 0xfc, !PT ;  /* 0x0000001e00697812 */ /* 0x040fe200078efcff */
[----:B------:R-:W0:Y:S01]  /*3750*/  LDC R118, c[0x0][0x238] ;  /* 0x00008e00ff767b82 */ /* 0x000e220000000800 */
[----:B------:R-:W-:Y:S01]  /*3760*/  PRMT R203, RZ, 0x7610, R203 ;  /* 0x00007610ffcb7816 */ /* 0x000fe200000000cb */
[----:B------:R-:W2:Y:S01]  /*3770*/  @!P0 LDG.E.U16 R202, desc[UR10][R2.64] ;  /* 0x0000000a02ca8981 */ /* 0x000ea2000c1e1500 */
[----:B------:R-:W-:Y:S02]  /*3780*/  ISETP.GE.AND P0, PT, R105, UR8, PT ;  /* 0x0000000869007c0c */ /* 0x000fe4000bf06270 */
[----:B------:R-:W-:-:S02]  /*3790*/  LOP3.LUT R105, R0, 0x26, RZ, 0xfc, !PT ;  /* 0x0000002600697812 */ /* 0x000fc400078efcff */
[----:B------:R0:W2:Y:S01]  /*37a0*/  @!P4 LDG.E.U16 R203, desc[UR10][R114.64] ;  /* 0x0000000a72cbc981 */ /* 0x0000a2000c1e1500 */
[----:B------:R-:W-:Y:S01]  /*37b0*/  PRMT R107, RZ, 0x7610, R107 ;  /* 0x00007610ff6b7816 */ /* 0x000fe2000000006b */
[----:B------:R-:W0:Y:S01]  /*37c0*/  LDC R124, c[0x0][0x238] ;  /* 0x00008e00ff7c7b82 */ /* 0x000e220000000800 */
[----:B------:R-:W-:Y:S02]  /*37d0*/  ISETP.GE.AND P4, PT, R105, UR8, PT ;  /* 0x0000000869007c0c */ /* 0x000fe4000bf86270 */
[C---:B------:R-:W-:Y:S01]  /*37e0*/  LOP3.LUT R105, R0.reuse, 0x1e, RZ, 0xfc, !PT ;  /* 0x0000001e00697812 */ /* 0x040fe200078efcff */
[----:B------:R-:W-:Y:S01]  /*37f0*/  IMAD.WIDE R110, R117, 0x2, R98 ;  /* 0x00000002756e7825 */ /* 0x000fe200078e0262 */
[----:B------:R-:W-:-:S03]  /*3800*/  LOP3.LUT R117, R0, 0x22, RZ, 0xfc, !PT ;  /* 0x0000002200757812 */ /* 0x000fc600078efcff */
[----:B-1----:R-:W-:Y:S01]  /*3810*/  IMAD R105, R105, R116, RZ ;  /* 0x0000007469697224 */ /* 0x002fe200078e02ff */
[----:B------:R-:W4:Y:S01]  /*3820*/  @!P2 LDG.E.U16 R107, desc[UR10][R110.64] ;  /* 0x0000000a6e6ba981 */ /* 0x000f22000c1e1500 */
[----:B------:R-:W1:Y:S01]  /*3830*/  LDC R116, c[0x0][0x238] ;  /* 0x00008e00ff747b82 */ /* 0x000e620000000800 */
[----:B------:R-:W-:Y:S02]  /*3840*/  ISETP.GE.AND P2, PT, R117, UR8, PT ;  /* 0x0000000875007c0c */ /* 0x000fe4000bf46270 */
[C---:B------:R-:W-:Y:S02]  /*3850*/  LOP3.LUT R117, R0.reuse, 0x24, RZ, 0xfc, !PT ;  /* 0x0000002400757812 */ /* 0x040fe400078efcff */
[----:B------:R-:W-:-:S03]  /*3860*/  LOP3.LUT R125, R0, 0x20, RZ, 0xfc, !PT ;  /* 0x00000020007d7812 */ /* 0x000fc600078efcff */
[----:B0-----:R-:W-:Y:S01]  /*3870*/  IMAD R117, R117, R118, RZ ;  /* 0x0000007675757224 */ /* 0x001fe200078e02ff */
[----:B------:R-:W-:Y:S01]  /*3880*/  PRMT R204, RZ, 0x7610, R204 ;  /* 0x00007610ffcc7816 */ /* 0x000fe200000000cc */
[----:B------:R-:W-:Y:S01]  /*3890*/  IMAD R125, R125, R200, RZ ;  /* 0x000000c87d7d7224 */ /* 0x000fe200078e02ff */
[C---:B------:R-:W-:Y:S01]  /*38a0*/  LOP3.LUT R118, R0.reuse, 0x2e, RZ, 0xfc, !PT ;  /* 0x0000002e00767812 */ /* 0x040fe200078efcff */
[----:B------:R-:W-:Y:S01]  /*38b0*/  IMAD.WIDE R114, R117, 0x2, R98 ;  /* 0x0000000275727825 */ /* 0x000fe200078e0262 */
[----:B------:R-:W-:Y:S02]  /*38c0*/  PRMT R112, RZ, 0x7610, R112 ;  /* 0x00007610ff707816 */ /* 0x000fe40000000070 */
[C---:B------:R-:W-:Y:S01]  /*38d0*/  LOP3.LUT R119, R0.reuse, 0x22, RZ, 0xfc, !PT ;  /* 0x0000002200777812 */ /* 0x040fe200078efcff */
[----:B------:R-:W-:Y:S01]  /*38e0*/  IMAD.WIDE R2, R105, 0x2, R98 ;  /* 0x0000000269027825 */ /* 0x000fe200078e0262 */
[----:B------:R-:W2:Y:S01]  /*38f0*/  @!P3 LDG.E.U16 R204, desc[UR10][R114.64] ;  /* 0x0000000a72ccb981 */ /* 0x000ea2000c1e1500 */
[----:B------:R-:W-:-:S02]  /*3900*/  LOP3.LUT R105, R0, 0x26, RZ, 0xfc, !PT ;  /* 0x0000002600697812 */ /* 0x000fc400078efcff */
[----:B------:R-:W-:Y:S01]  /*3910*/  IMAD.WIDE R108, R125, 0x2, R98 ;  /* 0x000000027d6c7825 */ /* 0x000fe200078e0262 */
[----:B------:R-:W-:Y:S02]  /*3920*/  ISETP.GE.AND P3, PT, R118, UR8, PT ;  /* 0x0000000876007c0c */ /* 0x000fe4000bf66270 */
[----:B------:R-:W0:Y:S01]  /*3930*/  LDC R118, c[0x0][0x238] ;  /* 0x00008e00ff767b82 */ /* 0x000e220000000800 */
[----:B------:R-:W-:Y:S01]  /*3940*/  IMAD R119, R119, R124, RZ ;  /* 0x0000007c77777224 */ /* 0x000fe200078e02ff */
[----:B------:R1:W2:Y:S02]  /*3950*/  @!P1 LDG.E.U16 R112, desc[UR10][R108.64] ;  /* 0x0000000a6c709981 */ /* 0x0002a4000c1e1500 */
[----:B-1----:R-:W-:Y:S01]  /*3960*/  IMAD R105, R105, R116, RZ ;  /* 0x0000007469697224 */ /* 0x002fe200078e02ff */
[C---:B------:R-:W-:Y:S02]  /*3970*/  LOP3.LUT R124, R0.reuse, 0x2a, RZ, 0xfc, !PT ;  /* 0x0000002a007c7812 */ /* 0x040fe400078efcff */
[----:B------:R-:W-:Y:S01]  /*3980*/  PRMT R194, RZ, 0x7610, R194 ;  /* 0x00007610ffc27816 */ /* 0x000fe200000000c2 */
[----:B------:R-:W-:Y:S01]  /*3990*/  IMAD.WIDE R116, R105, 0x2, R98 ;  /* 0x0000000269747825 */ /* 0x000fe200078e0262 */
[----:B------:R-:W1:Y:S01]  /*39a0*/  LDC R109, c[0x0][0x238] ;  /* 0x00008e00ff6d7b82 */ /* 0x000e620000000800 */
[----:B------:R-:W-:-:S03]  /*39b0*/  LOP3.LUT R105, R0, 0x28, RZ, 0xfc, !PT ;  /* 0x0000002800697812 */ /* 0x000fc600078efcff */
[----:B------:R5:W2:Y:S01]  /*39c0*/  @!P0 LDG.E.U16 R194, desc[UR10][R2.64] ;  /* 0x0000000a02c28981 */ /* 0x000aa2000c1e1500 */
[----:B------:R-:W-:Y:S02]  /*39d0*/  ISETP.GE.AND P1, PT, R124, UR8, PT ;  /* 0x000000087c007c0c */ /* 0x000fe4000bf26270 */
[----:B------:R-:W-:Y:S01]  /*39e0*/  PRMT R193, RZ, 0x7610, R193 ;  /* 0x00007610ffc17816 */ /* 0x000fe200000000c1 */
[----:B------:R-:W5:Y:S01]  /*39f0*/  LDC R124, c[0x0][0x238] ;  /* 0x00008e00ff7c7b82 */ /* 0x000f620000000800 */
[----:B------:R-:W-:Y:S02]  /*3a00*/  ISETP.GE.AND P0, PT, R105, UR8, PT ;  /* 0x0000000869007c0c */ /* 0x000fe4000bf06270 */
[----:B------:R-:W-:Y:S02]  /*3a10*/  LOP3.LUT R105, R0, 0x30, RZ, 0xfc, !PT ;  /* 0x0000003000697812 */ /* 0x000fe400078efcff */
[----:B------:R-:W2:Y:S02]  /*3a20*/  @!P4 LDG.E.U16 R193, desc[UR10][R116.64] ;  /* 0x0000000a74c1c981 */ /* 0x000ea4000c1e1500 */
[----:B------:R-:W-:-:S02]  /*3a30*/  ISETP.GE.AND P4, PT, R105, UR8, PT ;  /* 0x0000000869007c0c */ /* 0x000fc4000bf86270 */
[C---:B------:R-:W-:Y:S01]  /*3a40*/  LOP3.LUT R105, R0.reuse, 0x28, RZ, 0xfc, !PT ;  /* 0x0000002800697812 */ /* 0x040fe200078efcff */
[----:B------:R-:W-:Y:S01]  /*3a50*/  IMAD.WIDE R110, R119, 0x2, R98 ;  /* 0x00000002776e7825 */ /* 0x000fe200078e0262 */
[----:B------:R-:W-:Y:S02]  /*3a60*/  PRMT R177, RZ, 0x7610, R177 ;  /* 0x00007610ffb17816 */ /* 0x000fe400000000b1 */
[C---:B------:R-:W-:Y:S01]  /*3a70*/  LOP3.LUT R108, R0.reuse, 0x2a, RZ, 0xfc, !PT ;  /* 0x0000002a006c7812 */ /* 0x040fe200078efcff */
[----:B0-----:R-:W-:Y:S01]  /*3a80*/  IMAD R105, R105, R118, RZ ;  /* 0x0000007669697224 */ /* 0x001fe200078e02ff */
[----:B------:R-:W-:Y:S01]  /*3a90*/  LOP3.LUT R119, R0, 0x2c, RZ, 0xfc, !PT ;  /* 0x0000002c00777812 */ /* 0x000fe200078efcff */
[----:B------:R-:W0:Y:S01]  /*3aa0*/  LDC R118, c[0x0][0x238] ;  /* 0x00008e00ff767b82 */ /* 0x000e220000000800 */
[----:B------:R5:W2:Y:S01]  /*3ab0*/  @!P2 LDG.E.U16 R177, desc[UR10][R110.64] ;  /* 0x0000000a6eb1a981 */ /* 0x000aa2000c1e1500 */
[----:B-1----:R-:W-:Y:S01]  /*3ac0*/  IMAD R108, R108, R109, RZ ;  /* 0x0000006d6c6c7224 */ /* 0x002fe200078e02ff */
[----:B------:R-:W-:-:S02]  /*3ad0*/  ISETP.GE.AND P2, PT, R119, UR8, PT ;  /* 0x0000000877007c0c */ /* 0x000fc4000bf46270 */
[----:B------:R-:W-:Y:S01]  /*3ae0*/  LOP3.LUT R119, R0, 0x2e, RZ, 0xfc, !PT ;  /* 0x0000002e00777812 */ /* 0x000fe200078efcff */
[----:B------:R-:W-:Y:S01]  /*3af0*/  IMAD.WIDE R108, R108, 0x2, R98 ;  /* 0x000000026c6c7825 */ /* 0x000fe200078e0262 */
[----:B------:R-:W-:-:S03]  /*3b00*/  PRMT R180, RZ, 0x7610, R180 ;  /* 0x00007610ffb47816 */ /* 0x000fc600000000b4 */
[----:B-----5:R-:W-:Y:S01]  /*3b10*/  IMAD R119, R119, R124, RZ ;  /* 0x0000007c77777224 */ /* 0x020fe200078e02ff */
[----:B------:R-:W-:Y:S01]  /*3b20*/  PRMT R192, RZ, 0x7610, R192 ;  /* 0x00007610ffc07816 */ /* 0x000fe200000000c0 */
[--C-:B------:R-:W-:Y:S01]  /*3b30*/  IMAD.WIDE R2, R105, 0x2, R98.reuse ;  /* 0x0000000269027825 */ /* 0x100fe200078e0262 */
[----:B------:R1:W5:Y:S01]  /*3b40*/  @!P1 LDG.E.U16 R180, desc[UR10][R108.64] ;  /* 0x0000000a6cb49981 */ /* 0x000362000c1e1500 */
[C---:B------:R-:W-:Y:S01]  /*3b50*/  LOP3.LUT R124, R0.reuse, 0x38, RZ, 0xfc, !PT ;  /* 0x00000038007c7812 */ /* 0x040fe200078efcff */
[----:B------:R-:W3:Y:S01]  /*3b60*/  LDC R111, c[0x0][0x238] ;  /* 0x00008e00ff6f7b82 */ /* 0x000ee20000000800 */
[----:B------:R-:W-:Y:S01]  /*3b70*/  IMAD.WIDE R114, R119, 0x2, R98 ;  /* 0x0000000277727825 */ /* 0x000fe200078e0262 */
[----:B------:R-:W-:-:S04]  /*3b80*/  LOP3.LUT R105, R0, 0x30, RZ, 0xfc, !PT ;  /* 0x0000003000697812 */ /* 0x000fc800078efcff */
[----:B------:R-:W5:Y:S02]  /*3b90*/  @!P3 LDG.E.U16 R192, desc[UR10][R114.64] ;  /* 0x0000000a72c0b981 */ /* 0x000f64000c1e1500 */
[----:B-1----:R-:W1:Y:S01]  /*3ba0*/  LDC R109, c[0x0][0x238] ;  /* 0x00008e00ff6d7b82 */ /* 0x002e620000000800 */
[----:B------:R-:W-:Y:S01]  /*3bb0*/  ISETP.GE.AND P3, PT, R124, UR8, PT ;  /* 0x000000087c007c0c */ /* 0x000fe2000bf66270 */
[----:B0-----:R-:W-:-:S06]  /*3bc0*/  IMAD R105, R105, R118, RZ ;  /* 0x0000007669697224 */ /* 0x001fcc00078e02ff */
[----:B------:R-:W0:Y:S01]  /*3bd0*/  LDC R124, c[0x0][0x238] ;  /* 0x00008e00ff7c7b82 */ /* 0x000e220000000800 */
[----:B------:R-:W-:Y:S01]  /*3be0*/  PRMT R117, RZ, 0x7610, R117 ;  /* 0x00007610ff757816 */ /* 0x000fe20000000075 */
[----:B------:R-:W-:Y:S01]  /*3bf0*/  IMAD.WIDE R118, R105, 0x2, R98 ;  /* 0x0000000269767825 */ /* 0x000fe200078e0262 */
[C---:B------:R-:W-:Y:S02]  /*3c00*/  LOP3.LUT R105, R0.reuse, 0x32, RZ, 0xfc, !PT ;  /* 0x0000003200697812 */ /* 0x040fe400078efcff */
[C---:B------:R-:W-:Y:S02]  /*3c10*/  LOP3.LUT R200, R0.reuse, 0x34, RZ, 0xfc, !PT ;  /* 0x0000003400c87812 */ /* 0x040fe400078efcff */
[----:B------:R-:W-:Y:S01]  /*3c20*/  PRMT R122, RZ, 0x7610, R122 ;  /* 0x00007610ff7a7816 */ /* 0x000fe2000000007a */
[----:B------:R-:W5:Y:S01]  /*3c30*/  @!P0 LDG.E.U16 R117, desc[UR10][R2.64] ;  /* 0x0000000a02758981 */ /* 0x000f62000c1e1500 */
[----:B------:R-:W-:Y:S02]  /*3c40*/  LOP3.LUT R108, R0, 0x34, RZ, 0xfc, !PT ;  /* 0x00000034006c7812 */ /* 0x000fe400078efcff */
[----:B------:R-:W-:-:S02]  /*3c50*/  ISETP.GE.AND P0, PT, R105, UR8, PT ;  /* 0x0000000869007c0c */ /* 0x000fc4000bf06270 */
[----:B------:R-:W-:Y:S01]  /*3c60*/  ISETP.GE.AND P1, PT, R200, UR8, PT ;  /* 0x00000008c8007c0c */ /* 0x000fe2000bf26270 */
[----:B------:R-:W5:Y:S01]  /*3c70*/  @!P4 LDG.E.U16 R122, desc[UR10][R118.64] ;  /* 0x0000000a767ac981 */ /* 0x000f62000c1e1500 */
[----:B------:R-:W-:Y:S01]  /*3c80*/  LOP3.LUT R105, R0, 0x3a, RZ, 0xfc, !PT ;  /* 0x0000003a00697812 */ /* 0x000fe200078efcff */
[----:B-1----:R-:W-:Y:S01]  /*3c90*/  IMAD R108, R108, R109, RZ ;  /* 0x0000006d6c6c7224 */ /* 0x002fe200078e02ff */
[C---:B------:R-:W-:Y:S01]  /*3ca0*/  LOP3.LUT R110, R0.reuse, 0x2c, RZ, 0xfc, !PT ;  /* 0x0000002c006e7812 */ /* 0x040fe200078efcff */
[----:B------:R-:W1:Y:S01]  /*3cb0*/  LDC R200, c[0x0][0x238] ;  /* 0x00008e00ffc87b82 */ /* 0x000e620000000800 */
[----:B------:R-:W-:Y:S02]  /*3cc0*/  ISETP.GE.AND P4, PT, R105, UR8, PT ;  /* 0x0000000869007c0c */ /* 0x000fe4000bf86270 */
[----:B------:R-:W-:Y:S01]  /*3cd0*/  LOP3.LUT R105, R0, 0x32, RZ, 0xfc, !PT ;  /* 0x0000003200697812 */ /* 0x000fe200078efcff */
[----:B------:R-:W-:Y:S01]  /*3ce0*/  IMAD.WIDE R108, R108, 0x2, R98 ;  /* 0x000000026c6c7825 */ /* 0x000fe200078e0262 */
[----:B------:R-:W-:-:S03]  /*3cf0*/  PRMT R206, RZ, 0x7610, R206 ;  /* 0x00007610ffce7816 */ /* 0x000fc600000000ce */
[----:B0-----:R-:W-:Y:S02]  /*3d00*/  IMAD R105, R105, R124, RZ ;  /* 0x0000007c69697224 */ /* 0x001fe400078e02ff */
[----:B---3--:R-:W-:Y:S01]  /*3d10*/  IMAD R110, R110, R111, RZ ;  /* 0x0000006f6e6e7224 */ /* 0x008fe200078e02ff */
[----:B------:R-:W0:Y:S01]  /*3d20*/  LDC R124, c[0x0][0x238] ;  /* 0x00008e00ff7c7b82 */ /* 0x000e220000000800 */
[----:B------:R-:W3:Y:S01]  /*3d30*/  @!P1 LDG.E.U16 R206, desc[UR10][R108.64] ;  /* 0x0000000a6cce9981 */ /* 0x000ee2000c1e1500 */
[----:B------:R-:W-:Y:S01]  /*3d40*/  PRMT R205, RZ, 0x7610, R205 ;  /* 0x00007610ffcd7816 */ /* 0x000fe200000000cd */
[----:B------:R-:W-:-:S05]  /*3d50*/  IMAD.WIDE R110, R110, 0x2, R98 ;  /* 0x000000026e6e7825 */ /* 0x000fca00078e0262 */
[----:B------:R1:W3:Y:S04]  /*3d60*/  @!P2 LDG.E.U16 R205, desc[UR10][R110.64] ;  /* 0x0000000a6ecda981 */ /* 0x0002e8000c1e1500 */
[----:B------:R-:W4:Y:S01]  /*3d70*/  LDL R109, [R1+0x4] ;  /* 0x00000400016d7983 */ /* 0x000f220000100800 */
[----:B-1----:R-:W1:Y:S01]  /*3d80*/  LDC R111, c[0x0][0x238] ;  /* 0x00008e00ff6f7b82 */ /* 0x002e620000000800 */
[C---:B------:R-:W-:Y:S01]  /*3d90*/  LOP3.LUT R125, R0.reuse, 0x36, RZ, 0xfc, !PT ;  /* 0x00000036007d7812 */ /* 0x040fe200078efcff */
[----:B------:R-:W-:Y:S01]  /*3da0*/  IMAD.WIDE R2, R105, 0x2, R98 ;  /* 0x0000000269027825 */ /* 0x000fe200078e0262 */
[----:B------:R-:W-:Y:S02]  /*3db0*/  LOP3.LUT R105, R0, 0x3a, RZ, 0xfc, !PT ;  /* 0x0000003a00697812 */ /* 0x000fe400078efcff */
[----:B------:R-:W-:-:S02]  /*3dc0*/  ISETP.GE.AND P2, PT, R125, UR8, PT ;  /* 0x000000087d007c0c */ /* 0x000fc4000bf46270 */
[C---:B------:R-:W-:Y:S01]  /*3dd0*/  LOP3.LUT R125, R0.reuse, 0x38, RZ, 0xfc, !PT ;  /* 0x00000038007d7812 */ /* 0x040fe200078efcff */
[----:B0-----:R-:W-:Y:S01]  /*3de0*/  IMAD R105, R105, R124, RZ ;  /* 0x0000007c69697224 */ /* 0x001fe200078e02ff */
[----:B------:R-:W-:-:S03]  /*3df0*/  LOP3.LUT R124, R0, 0x42, RZ, 0xfc, !PT ;  /* 0x00000042007c7812 */ /* 0x000fc600078efcff */
[----:B------:R-:W-:Y:S01]  /*3e00*/  IMAD R125, R125, R200, RZ ;  /* 0x000000c87d7d7224 */ /* 0x000fe200078e02ff */
[----:B------:R-:W-:Y:S02]  /*3e10*/  PRMT R127, RZ, 0x7610, R127 ;  /* 0x00007610ff7f7816 */ /* 0x000fe4000000007f */
[----:B------:R-:W-:Y:S01]  /*3e20*/  LOP3.LUT R110, R0, 0x36, RZ, 0xfc, !PT ;  /* 0x00000036006e7812 */ /* 0x000fe200078efcff */
[----:B------:R-:W-:Y:S01]  /*3e30*/  IMAD.WIDE R114, R125, 0x2, R98 ;  /* 0x000000027d727825 */ /* 0x000fe200078e0262 */
[----:B------:R-:W-:Y:S02]  /*3e40*/  ISETP.GE.AND P5, PT, R124, UR8, PT ;  /* 0x000000087c007c0c */ /* 0x000fe4000bfa6270 */
[----:B------:R-:W-:Y:S01]  /*3e50*/  LOP3.LUT R200, R0, 0x3e, RZ, 0xfc, !PT ;  /* 0x0000003e00c87812 */ /* 0x000fe200078efcff */
[----:B------:R-:W0:Y:S01]  /*3e60*/  LDC R124, c[0x0][0x238] ;  /* 0x00008e00ff7c7b82 */ /* 0x000e220000000800 */
[----:B------:R-:W3:Y:S01]  /*3e70*/  @!P3 LDG.E.U16 R127, desc[UR10][R114.64] ;  /* 0x0000000a727fb981 */ /* 0x000ee2000c1e1500 */
[----:B-1----:R-:W-:Y:S01]  /*3e80*/  IMAD R110, R110, R111, RZ ;  /* 0x0000006f6e6e7224 */ /* 0x002fe200078e02ff */
[----:B------:R-:W-:-:S02]  /*3e90*/  ISETP.GE.AND P3, PT, R200, UR8, PT ;  /* 0x00000008c8007c0c */ /* 0x000fc4000bf66270 */
[----:B------:R-:W-:-:S03]  /*3ea0*/  PRMT R190, RZ, 0x7610, R190 ;  /* 0x00007610ffbe7816 */ /* 0x000fc600000000be */
[----:B------:R-:W1:Y:S01]  /*3eb0*/  LDC R200, c[0x0][0x238] ;  /* 0x00008e00ffc87b82 */ /* 0x000e620000000800 */
[----:B------:R-:W-:-:S04]  /*3ec0*/  IMAD.WIDE R110, R110, 0x2, R98 ;  /* 0x000000026e6e7825 */ /* 0x000fc800078e0262 */
[----:B------:R-:W-:Y:S01]  /*3ed0*/  IMAD.WIDE R118, R105, 0x2, R98 ;  /* 0x0000000269767825 */ /* 0x000fe200078e0262 */
[C---:B------:R-:W-:Y:S01]  /*3ee0*/  LOP3.LUT R105, R0.reuse, 0x3c, RZ, 0xfc, !PT ;  /* 0x0000003c00697812 */ /* 0x040fe200078efcff */
[----:B------:R-:W3:Y:S03]  /*3ef0*/  @!P2 LDG.E.U16 R190, desc[UR10][R110.64] ;  /* 0x0000000a6ebea981 */ /* 0x000ee6000c1e1500 */
[----:B------:R-:W-:Y:S01]  /*3f00*/  ISETP.GE.AND P2, PT, R105, UR8, PT ;  /* 0x0000000869007c0c */ /* 0x000fe2000bf46270 */
[----:B------:R-:W2:Y:S01]  /*3f10*/  LDL R115, [R1+0x8] ;  /* 0x0000080001737983 */ /* 0x000ea20000100800 */
[----:B------:R-:W-:-:S04]  /*3f20*/  LOP3.LUT R105, R0, 0x44, RZ, 0xfc, !PT ;  /* 0x0000004400697812 */ /* 0x000fc800078efcff */
[----:B------:R-:W-:Y:S02]  /*3f30*/  ISETP.GE.AND P1, PT, R105, UR8, PT ;  /* 0x0000000869007c0c */ /* 0x000fe4000bf26270 */
[----:B------:R-:W-:-:S05]  /*3f40*/  LOP3.LUT R105, R0, 0x3c, RZ, 0xfc, !PT ;  /* 0x0000003c00697812 */ /* 0x000fca00078efcff */
[----:B0-----:R-:W-:Y:S01]  /*3f50*/  IMAD R105, R105, R124, RZ ;  /* 0x0000007c69697224 */ /* 0x001fe200078e02ff */
[C---:B------:R-:W-:Y:S02]  /*3f60*/  LOP3.LUT R124, R0.reuse, 0x42, RZ, 0xfc, !PT ;  /* 0x00000042007c7812 */ /* 0x040fe400078efcff */
[----:B------:R-:W-:Y:S02]  /*3f70*/  PRMT R196, RZ, 0x7610, R196 ;  /* 0x00007610ffc47816 */ /* 0x000fe400000000c4 */
[----:B------:R-:W-:Y:S01]  /*3f80*/  LOP3.LUT R125, R0, 0x40, RZ, 0xfc, !PT ;  /* 0x00000040007d7812 */ /* 0x000fe200078efcff */
[----:B-1----:R-:W-:Y:S02]  /*3f90*/  IMAD R124, R124, R200, RZ ;  /* 0x000000c87c7c7224 */ /* 0x002fe400078e02ff */
[----:B------:R-:W5:Y:S04]  /*3fa0*/  LDL R200, [R1+0x10] ;  /* 0x0000100001c87983 */ /* 0x000f680000100800 */
[----:B------:R0:W3:Y:S01]  /*3fb0*/  @!P4 LDG.E.U16 R196, desc[UR10][R118.64] ;  /* 0x0000000a76c4c981 */ /* 0x0000e2000c1e1500 */
[----:B------:R-:W-:-:S03]  /*3fc0*/  ISETP.GE.AND P4, PT, R125, UR8, PT ;  /* 0x000000087d007c0c */ /* 0x000fc6000bf86270 */
[----:B------:R-:W2:Y:S01]  /*3fd0*/  LDL R125, [R1+0xc] ;  /* 0x00000c00017d7983 */ /* 0x000ea20000100800 */
[----:B0-----:R-:W-:Y:S02]  /*3fe0*/  IMAD.WIDE R118, R124, 0x2, R98 ;  /* 0x000000027c767825 */ /* 0x001fe400078e0262 */
[----:B------:R-:W0:Y:S01]  /*3ff0*/  LDC R124, c[0x0][0x238] ;  /* 0x00008e00ff7c7b82 */ /* 0x000e220000000800 */
[----:B------:R-:W-:-:S06]  /*4000*/  PRMT R106, RZ, 0x7610, R106 ;  /* 0x00007610ff6a7816 */ /* 0x000fcc000000006a */
[----:B------:R1:W3:Y:S01]  /*4010*/  @!P0 LDG.E.U16 R106, desc[UR10][R2.64] ;  /* 0x0000000a026a8981 */ /* 0x0002e2000c1e1500 */
[----:B------:R-:W-:Y:S01]  /*4020*/  PRMT R215, RZ, 0x7610, R215 ;  /* 0x00007610ffd77816 */ /* 0x000fe200000000d7 */
[----:B-1----:R-:W-:Y:S01]  /*4030*/  IMAD.WIDE R2, R105, 0x2, R98 ;  /* 0x0000000269027825 */ /* 0x002fe200078e0262 */
[----:B------:R-:W-:-:S04]  /*4040*/  LOP3.LUT R105, R0, 0x46, RZ, 0xfc, !PT ;  /* 0x0000004600697812 */ /* 0x000fc800078efcff */
[----:B------:R-:W-:Y:S01]  /*4050*/  ISETP.GE.AND P0, PT, R105, UR8, PT ;  /* 0x0000000869007c0c */ /* 0x000fe2000bf06270 */
[----:B------:R1:W3:Y:S01]  /*4060*/  @!P2 LDG.E.U16 R215, desc[UR10][R2.64] ;  /* 0x0000000a02d7a981 */ /* 0x0002e2000c1e1500 */
[----:B------:R-:W-:Y:S02]  /*4070*/  LOP3.LUT R105, R0, 0x44, RZ, 0xfc, !PT ;  /* 0x0000004400697812 */ /* 0x000fe400078efcff */
[----:B------:R-:W-:-:S03]  /*4080*/  PRMT R142, RZ, 0x7610, R142 ;  /* 0x00007610ff8e7816 */ /* 0x000fc6000000008e */
[----:B0-----:R-:W-:-:S04]  /*4090*/  IMAD R105, R105, R124, RZ ;  /* 0x0000007c69697224 */ /* 0x001fc800078e02ff */
[----:B-1----:R-:W-:Y:S01]  /*40a0*/  IMAD.WIDE R2, R105, 0x2, R98 ;  /* 0x0000000269027825 */ /* 0x002fe200078e0262 */
[----:B------:R-:W-:Y:S02]  /*40b0*/  LOP3.LUT R105, R0, 0x4a, RZ, 0xfc, !PT ;  /* 0x0000004a00697812 */ /* 0x000fe400078efcff */
[----:B------:R-:W-:-:S06]  /*40c0*/  PRMT R216, RZ, 0x7610, R216 ;  /* 0x00007610ffd87816 */ /* 0x000fcc00000000d8 */
[----:B------:R0:W3:Y:S01]  /*40d0*/  @!P5 LDG.E.U16 R216, desc[UR10][R118.64] ;  /* 0x0000000a76d8d981 */ /* 0x0000e2000c1e1500 */
[----:B------:R-:W-:Y:S02]  /*40e0*/  LOP3.LUT R124, R0, 0x48, RZ, 0xfc, !PT ;  /* 0x00000048007c7812 */ /* 0x000fe400078efcff */
[----:B------:R-:W-:Y:S02]  /*40f0*/  PRMT R214, RZ, 0x7610, R214 ;  /* 0x00007610ffd67816 */ /* 0x000fe400000000d6 */
[----:B------:R-:W-:Y:S02]  /*4100*/  ISETP.GE.AND P2, PT, R124, UR8, PT ;  /* 0x000000087c007c0c */ /* 0x000fe4000bf46270 */
[----:B------:R-:W-:Y:S02]  /*4110*/  PRMT R181, RZ, 0x7610, R181 ;  /* 0x00007610ffb57816 */ /* 0x000fe400000000b5 */
[----:B------:R5:W3:Y:S01]  /*4120*/  @!P1 LDG.E.U16 R214, desc[UR10][R2.64] ;  /* 0x0000000a02d69981 */ /* 0x000ae2000c1e1500 */
[----:B------:R-:W-:-:S02]  /*4130*/  ISETP.GE.AND P1, PT, R252, UR8, PT ;  /* 0x00000008fc007c0c */ /* 0x000fc4000bf26270 */
[----:B------:R-:W-:Y:S02]  /*4140*/  LOP3.LUT R124, R0, 0x4a, RZ, 0xfc, !PT ;  /* 0x0000004a007c7812 */ /* 0x000fe400078efcff */
[----:B------:R-:W-:Y:S02]  /*4150*/  PRMT R111, RZ, 0x7610, R111 ;  /* 0x00007610ff6f7816 */ /* 0x000fe4000000006f */
[----:B------:R-:W-:Y:S02]  /*4160*/  PRMT R213, RZ, 0x7610, R213 ;  /* 0x00007610ffd57816 */ /* 0x000fe400000000d5 */
[----:B------:R-:W-:Y:S02]  /*4170*/  PRMT R176, RZ, 0x7610, R176 ;  /* 0x00007610ffb07816 */ /* 0x000fe400000000b0 */
[----:B------:R-:W-:Y:S01]  /*4180*/  PRMT R141, RZ, 0x7610, R141 ;  /* 0x00007610ff8d7816 */ /* 0x000fe2000000008d */
[----:B----4-:R-:W-:-:S05]  /*4190*/  IMAD.WIDE R108, R109, 0x2, R98 ;  /* 0x000000026d6c7825 */ /* 0x010fca00078e0262 */
[----:B------:R2:W4:Y:S01]  /*41a0*/  @!P3 LDG.E.U16 R142, desc[UR10][R108.64] ;  /* 0x0000000a6c8eb981 */ /* 0x000522000c1e1500 */
[----:B------:R-:W-:Y:S02]  /*41b0*/  ISETP.GE.AND P3, PT, R105, UR8, PT ;  /* 0x0000000869007c0c */ /* 0x000fe4000bf66270 */
[----:B------:R-:W1:Y:S02]  /*41c0*/  LDC R105, c[0x0][0x238] ;  /* 0x00008e00ff697b82 */ /* 0x000e640000000800 */
[----:B-1----:R-:W-:-:S04]  /*41d0*/  IMAD R105, R252, R105, RZ ;  /* 0x00000069fc697224 */ /* 0x002fc800078e02ff */
[--C-:B0-----:R-:W-:Y:S02]  /*41e0*/  IMAD.WIDE R118, R105, 0x2, R98.reuse ;  /* 0x0000000269767825 */ /* 0x101fe400078e0262 */
[----:B------:R-:W0:Y:S03]  /*41f0*/  LDC R105, c[0x0][0x238] ;  /* 0x00008e00ff697b82 */ /* 0x000e260000000800 */
[----:B------:R-:W4:Y:S01]  /*4200*/  @!P1 LDG.E.U16 R213, desc[UR10][R118.64] ;  /* 0x0000000a76d59981 */ /* 0x000f22000c1e1500 */
[----:B0-----:R-:W-:Y:S02]  /*4210*/  IMAD R105, R251, R105, RZ ;  /* 0x00000069fb697224 */ /* 0x001fe400078e02ff */
[--C-:B-----5:R-:W-:Y:S02]  /*4220*/  IMAD.WIDE R2, R200, 0x2, R98.reuse ;  /* 0x00000002c8027825 */ /* 0x120fe400078e0262 */
[----:B------:R-:W0:Y:S03]  /*4230*/  LDC R200, c[0x0][0x238] ;  /* 0x00008e00ffc87b82 */ /* 0x000e260000000800 */
[----:B------:R1:W5:Y:S01]  /*4240*/  @!P2 LDG.E.U16 R181, desc[UR10][R2.64] ;  /* 0x0000000a02b5a981 */ /* 0x000362000c1e1500 */
[----:B--2---:R-:W-:-:S04]  /*4250*/  IMAD.WIDE R108, R125, 0x2, R98 ;  /* 0x000000027d6c7825 */ /* 0x004fc800078e0262 */
[----:B------:R-:W2:Y:S01]  /*4260*/  LDC R125, c[0x0][0x238] ;  /* 0x00008e00ff7d7b82 */ /* 0x000ea20000000800 */
[--C-:B------:R-:W-:Y:S01]  /*4270*/  IMAD.WIDE R114, R115, 0x2, R98.reuse ;  /* 0x0000000273727825 */ /* 0x100fe200078e0262 */
[----:B------:R1:W4:Y:S03]  /*4280*/  @!P0 LDG.E.U16 R176, desc[UR10][R108.64] ;  /* 0x0000000a6cb08981 */ /* 0x000326000c1e1500 */
[----:B-1----:R-:W-:Y:S01]  /*4290*/  IMAD.WIDE R2, R105, 0x2, R98 ;  /* 0x0000000269027825 */ /* 0x002fe200078e0262 */
[----:B------:R1:W5:Y:S02]  /*42a0*/  @!P4 LDG.E.U16 R111, desc[UR10][R114.64] ;  /* 0x0000000a726fc981 */ /* 0x000364000c1e1500 */
[----:B------:R-:W1:Y:S08]  /*42b0*/  LDC R105, c[0x0][0x238] ;  /* 0x00008e00ff697b82 */ /* 0x000e700000000800 */
[----:B------:R-:W0:Y:S01]  /*42c0*/  LDC R109, c[0x0][0x238] ;  /* 0x00008e00ff6d7b82 */ /* 0x000e220000000800 */
[----:B--2---:R-:W-:-:S02]  /*42d0*/  IMAD R124, R124, R125, RZ ;  /* 0x0000007d7c7c7224 */ /* 0x004fc400078e02ff */
[----:B-1----:R-:W-:Y:S02]  /*42e0*/  IMAD R105, R249, R105, RZ ;  /* 0x00000069f9697224 */ /* 0x002fe400078e02ff */
[----:B------:R-:W-:-:S03]  /*42f0*/  IMAD.WIDE R114, R124, 0x2, R98 ;  /* 0x000000027c727825 */ /* 0x000fc600078e0262 */
[----:B------:R-:W1:Y:S01]  /*4300*/  LDC R124, c[0x0][0x238] ;  /* 0x00008e00ff7c7b82 */ /* 0x000e620000000800 */
[----:B------:R-:W-:-:S07]  /*4310*/  IMAD.WIDE R118, R105, 0x2, R98 ;  /* 0x0000000269767825 */ /* 0x000fce00078e0262 */
[----:B------:R-:W2:Y:S01]  /*4320*/  LDC R105, c[0x0][0x238] ;  /* 0x00008e00ff697b82 */ /* 0x000ea20000000800 */
[----:B------:R-:W-:-:S06]  /*4330*/  PRMT R108, RZ, 0x7610, R108 ;  /* 0x00007610ff6c7816 */ /* 0x000fcc000000006c */
[----:B------:R0:W4:Y:S01]  /*4340*/  @!P3 LDG.E.U16 R108, desc[UR10][R114.64] ;  /* 0x0000000a726cb981 */ /* 0x000122000c1e1500 */
[----:B-1----:R-:W-:-:S04]  /*4350*/  IMAD R124, R250, R124, RZ ;  /* 0x0000007cfa7c7224 */ /* 0x002fc800078e02ff */
[----:B0-----:R-:W-:-:S04]  /*4360*/  IMAD.WIDE R114, R124, 0x2, R98 ;  /* 0x000000027c727825 */ /* 0x001fc800078e0262 */
[----:B--2---:R-:W-:-:S04]  /*4370*/  IMAD R105, R248, R105, RZ ;  /* 0x00000069f8697224 */ /* 0x004fc800078e02ff */
[----:B------:R-:W-:Y:S02]  /*4380*/  IMAD.WIDE R124, R105, 0x2, R98 ;  /* 0x00000002697c7825 */ /* 0x000fe400078e0262 */
[----:B------:R-:W0:Y:S01]  /*4390*/  LDC R105, c[0x0][0x238] ;  /* 0x00008e00ff697b82 */ /* 0x000e220000000800 */
[----:B------:R-:W-:Y:S02]  /*43a0*/  ISETP.GE.AND P0, PT, R251, UR8, PT ;  /* 0x00000008fb007c0c */ /* 0x000fe4000bf06270 */
[----:B------:R-:W-:Y:S02]  /*43b0*/  ISETP.GE.AND P4, PT, R250, UR8, PT ;  /* 0x00000008fa007c0c */ /* 0x000fe4000bf86270 */
[----:B------:R-:W-:Y:S02]  /*43c0*/  ISETP.GE.AND P2, PT, R249, UR8, PT ;  /* 0x00000008f9007c0c */ /* 0x000fe4000bf46270 */
[----:B------:R-:W-:-:S07]  /*43d0*/  PRMT R110, RZ, 0x7610, R110 ;  /* 0x00007610ff6e7816 */ /* 0x000fce000000006e */
[----:B------:R1:W2:Y:S01]  /*43e0*/  @!P0 LDG.E.U16 R141, desc[UR10][R2.64] ;  /* 0x0000000a028d8981 */ /* 0x0002a2000c1e1500 */
[C---:B------:R-:W-:Y:S02]  /*43f0*/  ISETP.GE.AND P0, PT, R247.reuse, UR8, PT ;  /* 0x00000008f7007c0c */ /* 0x040fe4000bf06270 */
[C---:B------:R-:W-:Y:S02]  /*4400*/  ISETP.GE.AND P3, PT, R246.reuse, UR8, PT ;  /* 0x00000008f6007c0c */ /* 0x040fe4000bf66270 */
[----:B------:R-:W-:Y:S02]  /*4410*/  PRMT R191, RZ, 0x7610, R191 ;  /* 0x00007610ffbf7816 */ /* 0x000fe400000000bf */
[----:B------:R-:W-:Y:S01]  /*4420*/  PRMT R189, RZ, 0x7610, R189 ;  /* 0x00007610ffbd7816 */ /* 0x000fe200000000bd */
[----:B------:R-:W-:Y:S01]  /*4430*/  IMAD R109, R246, R109, RZ ;  /* 0x0000006df66d7224 */ /* 0x000fe200078e02ff */
[----:B------:R3:W4:Y:S01]  /*4440*/  @!P4 LDG.E.U16 R110, desc[UR10][R114.64] ;  /* 0x0000000a726ec981 */ /* 0x000722000c1e1500 */
[----:B0-----:R-:W-:-:S03]  /*4450*/  IMAD R105, R247, R105, RZ ;  /* 0x00000069f7697224 */ /* 0x001fc600078e02ff */
[----:B------:R0:W2:Y:S01]  /*4460*/  @!P2 LDG.E.U16 R191, desc[UR10][R118.64] ;  /* 0x0000000a76bfa981 */ /* 0x0000a2000c1e1500 */
[----:B-1----:R-:W-:Y:S02]  /*4470*/  IMAD.WIDE R2, R105, 0x2, R98 ;  /* 0x0000000269027825 */ /* 0x002fe400078e0262 */
[----:B------:R-:W1:Y:S01]  /*4480*/  LDC R105, c[0x0][0x238] ;  /* 0x00008e00ff697b82 */ /* 0x000e620000000800 */
[----:B---3--:R-:W-:Y:S02]  /*4490*/  PRMT R115, RZ, 0x7610, R115 ;  /* 0x00007610ff737816 */ /* 0x008fe40000000073 */
[----:B------:R3:W2:Y:S01]  /*44a0*/  @!P0 LDG.E.U16 R189, desc[UR10][R2.64] ;  /* 0x0000000a02bd8981 */ /* 0x0006a2000c1e1500 */
[----:B------:R-:W-:Y:S02]  /*44b0*/  IMAD R200, R243, R200, RZ ;  /* 0x000000c8f3c87224 */ /* 0x000fe400078e02ff */
[----:B0-----:R-:W-:Y:S01]  /*44c0*/  IMAD.WIDE R118, R109, 0x2, R98 ;  /* 0x000000026d767825 */ /* 0x001fe200078e0262 */
[----:B------:R-:W-:-:S04]  /*44d0*/  ISETP.GE.AND P1, PT, R248, UR8, PT ;  /* 0x00000008f8007c0c */ /* 0x000fc8000bf26270 */
[----:B------:R0:W2:Y:S01]  /*44e0*/  @!P3 LDG.E.U16 R115, desc[UR10][R118.64] ;  /* 0x0000000a7673b981 */ /* 0x0000a2000c1e1500 */
[----:B---3--:R-:W3:Y:S01]  /*44f0*/  LDC R3, c[0x0][0x238] ;  /* 0x00008e00ff037b82 */ /* 0x008ee20000000800 */
[----:B------:R-:W-:Y:S01]  /*4500*/  ISETP.GE.AND P2, PT, R245, UR8, PT ;  /* 0x00000008f5007c0c */ /* 0x000fe2000bf46270 */
[----:B0-----:R-:W-:-:S06]  /*4510*/  IMAD.WIDE R118, R200, 0x2, R98 ;  /* 0x00000002c8767825 */ /* 0x001fcc00078e0262 */
[----:B------:R-:W0:Y:S01]  /*4520*/  LDC R200, c[0x0][0x238] ;  /* 0x00008e00ffc87b82 */ /* 0x000e220000000800 */
[----:B------:R-:W-:Y:S01]  /*4530*/  PRMT R212, RZ, 0x7610, R212 ;  /* 0x00007610ffd47816 */ /* 0x000fe200000000d4 */
[----:B-1----:R-:W-:Y:S01]  /*4540*/  IMAD R105, R245, R105, RZ ;  /* 0x00000069f5697224 */ /* 0x002fe200078e02ff */
[----:B------:R-:W-:Y:S02]  /*4550*/  PRMT R183, RZ, 0x7610, R183 ;  /* 0x00007610ffb77816 */ /* 0x000fe400000000b7 */
[----:B------:R-:W-:Y:S02]  /*4560*/  ISETP.GE.AND P0, PT, R244, UR8, PT ;  /* 0x00000008f4007c0c */ /* 0x000fe4000bf06270 */
[----:B------:R1:W2:Y:S01]  /*4570*/  @!P1 LDG.E.U16 R212, desc[UR10][R124.64] ;  /* 0x0000000a7cd49981 */ /* 0x0002a2000c1e1500 */
[----:B------:R-:W-:Y:S01]  /*4580*/  PRMT R211, RZ, 0x7610, R211 ;  /* 0x00007610ffd37816 */ /* 0x000fe200000000d3 */
[----:B-1----:R-:W-:-:S04]  /*4590*/  IMAD.WIDE R124, R105, 0x2, R98 ;  /* 0x00000002697c7825 */ /* 0x002fc800078e0262 */
[----:B---3--:R-:W-:Y:S01]  /*45a0*/  IMAD R3, R244, R3, RZ ;  /* 0x00000003f4037224 */ /* 0x008fe200078e02ff */
[----:B------:R-:W3:Y:S01]  /*45b0*/  @!P2 LDG.E.U16 R183, desc[UR10][R124.64] ;  /* 0x0000000a7cb7a981 */ /* 0x000ee2000c1e1500 */
[----:B------:R-:W-:Y:S02]  /*45c0*/  ISETP.GE.AND P2, PT, R242, UR8, PT ;  /* 0x00000008f2007c0c */ /* 0x000fe4000bf46270 */
[C---:B------:R-:W-:Y:S01]  /*45d0*/  LOP3.LUT R109, R0.reuse, 0x64, RZ, 0xfc, !PT ;  /* 0x00000064006d7812 */ /* 0x040fe200078efcff */
[----:B------:R-:W-:Y:S01]  /*45e0*/  IMAD.WIDE R2, R3, 0x2, R98 ;  /* 0x0000000203027825 */ /* 0x000fe200078e0262 */
[----:B------:R-:W-:-:S03]  /*45f0*/  LOP3.LUT R105, R0, 0x62, RZ, 0xfc, !PT ;  /* 0x0000006200697812 */ /* 0x000fc600078efcff */
[----:B0-----:R-:W-:Y:S01]  /*4600*/  IMAD R200, R242, R200, RZ ;  /* 0x000000c8f2c87224 */ /* 0x001fe200078e02ff */
[----:B------:R-:W-:Y:S01]  /*4610*/  ISETP.GE.AND P1, PT, R243, UR8, PT ;  /* 0x00000008f3007c0c */ /* 0x000fe2000bf26270 */
[----:B------:R0:W3:Y:S01]  /*4620*/  @!P0 LDG.E.U16 R211, desc[UR10][R2.64] ;  /* 0x0000000a02d38981 */ /* 0x0000e2000c1e1500 */
[----:B------:R-:W-:Y:S02]  /*4630*/  ISETP.GE.AND P4, PT, R109, UR8, PT ;  /* 0x000000086d007c0c */ /* 0x000fe4000bf86270 */
[----:B------:R-:W-:Y:S02]  /*4640*/  ISETP.GE.AND P3, PT, R105, UR8, PT ;  /* 0x0000000869007c0c */ /* 0x000fe4000bf66270 */
[----:B------:R-:W-:Y:S02]  /*4650*/  PRMT R120, RZ, 0x7610, R120 ;  /* 0x00007610ff787816 */ /* 0x000fe40000000078 */
[----:B------:R-:W-:Y:S01]  /*4660*/  LOP3.LUT R105, R0, 0x66, RZ, 0xfc, !PT ;  /* 0x0000006600697812 */ /* 0x000fe200078efcff */
[----:B0-----:R-:W-:-:S03]  /*4670*/  IMAD.WIDE R2, R200, 0x2, R98 ;  /* 0x00000002c8027825 */ /* 0x001fc600078e0262 */
[----:B------:R-:W-:Y:S02]  /*4680*/  ISETP.GE.AND P0, PT, R105, UR8, PT ;  /* 0x0000000869007c0c */ /* 0x000fe4000bf06270 */
[----:B------:R-:W-:Y:S01]  /*4690*/  PRMT R188, RZ, 0x7610, R188 ;  /* 0x00007610ffbc7816 */ /* 0x000fe200000000bc */
[----:B------:R0:W3:Y:S01]  /*46a0*/  @!P2 LDG.E.U16 R120, desc[UR10][R2.64] ;  /* 0x0000000a0278a981 */ /* 0x0000e2000c1e1500 */
[----:B------:R-:W-:Y:S02]  /*46b0*/  PRMT R210, RZ, 0x7610, R210 ;  /* 0x00007610ffd27816 */ /* 0x000fe400000000d2 */
[----:B------:R-:W-:Y:S02]  /*46c0*/  LOP3.LUT R105, R0, 0x68, RZ, 0xfc, !PT ;  /* 0x0000006800697812 */ /* 0x000fe400078efcff */
[----:B------:R-:W3:Y:S01]  /*46d0*/  @!P1 LDG.E.U16 R188, desc[UR10][R118.64] ;  /* 0x0000000a76bc9981 */ /* 0x000ee2000c1e1500 */
[----:B------:R-:W-:Y:S01]  /*46e0*/  PRMT R187, RZ, 0x7610, R187 ;  /* 0x00007610ffbb7816 */ /* 0x000fe200000000bb */
[----:B0-----:R-:W-:Y:S01]  /*46f0*/  IMAD.WIDE R2, R227, 0x2, R98 ;  /* 0x00000002e3027825 */ /* 0x001fe200078e0262 */
[----:B------:R-:W-:-:S04]  /*4700*/  ISETP.GE.AND P1, PT, R105, UR8, PT ;  /* 0x0000000869007c0c */ /* 0x000fc8000bf26270 */
[----:B------:R0:W3:Y:S01]  /*4710*/  @!P4 LDG.E.U16 R210, desc[UR10][R2.64] ;  /* 0x0000000a02d2c981 */ /* 0x0000e2000c1e1500 */
[----:B------:R-:W-:Y:S02]  /*4720*/  LOP3.LUT R105, R0, 0x6a, RZ, 0xfc, !PT ;  /* 0x0000006a00697812 */ /* 0x000fe400078efcff */
[----:B------:R-:W-:Y:S01]  /*4730*/  PRMT R125, RZ, 0x7610, R125 ;  /* 0x00007610ff7d7816 */ /* 0x000fe2000000007d */
[----:B0-----:R-:W-:-:S05]  /*4740*/  IMAD.WIDE R2, R228, 0x2, R98 ;  /* 0x00000002e4027825 */ /* 0x001fca00078e0262 */
[----:B------:R0:W3:Y:S01]  /*4750*/  @!P0 LDG.E.U16 R187, desc[UR10][R2.64] ;  /* 0x0000000a02bb8981 */ /* 0x0000e2000c1e1500 */
[----:B------:R-:W-:Y:S02]  /*4760*/  ISETP.GE.AND P0, PT, R105, UR8, PT ;  /* 0x0000000869007c0c */ /* 0x000fe4000bf06270 */
[----:B------:R-:W-:Y:S01]  /*4770*/  PRMT R123, RZ, 0x7610, R123 ;  /* 0x00007610ff7b7816 */ /* 0x000fe2000000007b */
[----:B0-----:R-:W-:-:S05]  /*4780*/  IMAD.WIDE R2, R229, 0x2, R98 ;  /* 0x00000002e5027825 */ /* 0x001fca00078e0262 */
[----:B------:R0:W3:Y:S02]  /*4790*/  @!P1 LDG.E.U16 R125, desc[UR10][R2.64] ;  /* 0x0000000a027d9981 */ /* 0x0000e4000c1e1500 */
[----:B0-----:R-:W-:-:S05]  /*47a0*/  IMAD.WIDE R2, R230, 0x2, R98 ;  /* 0x00000002e6027825 */ /* 0x001fca00078e0262 */
[----:B------:R0:W3:Y:S02]  /*47b0*/  @!P0 LDG.E.U16 R123, desc[UR10][R2.64] ;  /* 0x0000000a027b8981 */ /* 0x0000e4000c1e1500 */
[----:B0-----:R-:W-:-:S04]  /*47c0*/  LOP3.LUT R2, R0, 0x6c, RZ, 0xfc, !PT ;  /* 0x0000006c00027812 */ /* 0x001fc800078efcff */
[----:B------:R-:W-:Y:S02]  /*47d0*/  ISETP.GE.AND P0, PT, R2, UR8, PT ;  /* 0x0000000802007c0c */ /* 0x000fe4000bf06270 */
[----:B------:R-:W-:Y:S02]  /*47e0*/  LOP3.LUT R2, R0, 0x6e, RZ, 0xfc, !PT ;  /* 0x0000006e00027812 */ /* 0x000fe400078efcff */
[----:B------:R-:W-:Y:S02]  /*47f0*/  PRMT R209, RZ, 0x7610, R209 ;  /* 0x00007610ffd17816 */ /* 0x000fe400000000d1 */
[----:B------:R-:W-:Y:S01]  /*4800*/  ISETP.GE.AND P1, PT, R2, UR8, PT ;  /* 0x0000000802007c0c */ /* 0x000fe2000bf26270 */
[----:B------:R-:W-:Y:S01]  /*4810*/  IMAD.WIDE R2, R231, 0x2, R98 ;  /* 0x00000002e7027825 */ /* 0x000fe200078e0262 */
[----:B------:R-:W-:-:S05]  /*4820*/  PRMT R186, RZ, 0x7610, R186 ;  /* 0x00007610ffba7816 */ /* 0x000fca00000000ba */
[----:B------:R0:W3:Y:S02]  /*4830*/  @!P0 LDG.E.U16 R209, desc[UR10][R2.64] ;  /* 0x0000000a02d18981 */ /* 0x0000e4000c1e1500 */
[----:B0-----:R-:W-:-:S05]  /*4840*/  IMAD.WIDE R2, R232, 0x2, R98 ;  /* 0x00000002e8027825 */ /* 0x001fca00078e0262 */
[----:B------:R0:W3:Y:S02]  /*4850*/  @!P1 LDG.E.U16 R186, desc[UR10][R2.64] ;  /* 0x0000000a02ba9981 */ /* 0x0000e4000c1e1500 */
[----:B0-----:R-:W-:-:S04]  /*4860*/  LOP3.LUT R2, R0, 0x70, RZ, 0xfc, !PT ;  /* 0x0000007000027812 */ /* 0x001fc800078efcff */
[----:B------:R-:W-:Y:S02]  /*4870*/  ISETP.GE.AND P0, PT, R2, UR8, PT ;  /* 0x0000000802007c0c */ /* 0x000fe4000bf06270 */
[----:B------:R-:W-:Y:S01]  /*4880*/  LOP3.LUT R2, R0, 0x72, RZ, 0xfc, !PT ;  /* 0x0000007200027812 */ /* 0x000fe200078efcff */
[----:B------:R-:W-:Y:S01]  /*4890*/  IMAD.WIDE R118, R226, 0x2, R98 ;  /* 0x00000002e2767825 */ /* 0x000fe200078e0262 */
[----:B------:R-:W-:Y:S02]  /*48a0*/  PRMT R139, RZ, 0x7610, R139 ;  /* 0x00007610ff8b7816 */ /* 0x000fe4000000008b */
[----:B------:R-:W-:Y:S01]  /*48b0*/  ISETP.GE.AND P1, PT, R2, UR8, PT ;  /* 0x0000000802007c0c */ /* 0x000fe2000bf26270 */
[----:B------:R-:W-:Y:S01]  /*48c0*/  IMAD.WIDE R2, R233, 0x2, R98 ;  /* 0x00000002e9027825 */ /* 0x000fe200078e0262 */
[----:B------:R-:W-:Y:S02]  /*48d0*/  PRMT R178, RZ, 0x7610, R178 ;  /* 0x00007610ffb27816 */ /* 0x000fe400000000b2 */
[----:B------:R0:W3:Y:S04]  /*48e0*/  @!P3 LDG.E.U16 R139, desc[UR10][R118.64] ;  /* 0x0000000a768bb981 */ /* 0x0000e8000c1e1500 */
[----:B------:R1:W3:Y:S01]  /*48f0*/  @!P0 LDG.E.U16 R178, desc[UR10][R2.64] ;  /* 0x0000000a02b28981 */ /* 0x0002e2000c1e1500 */
[----:B0-----:R-:W-:Y:S01]  /*4900*/  PRMT R118, RZ, 0x7610, R118 ;  /* 0x00007610ff767816 */ /* 0x001fe20000000076 */
[----:B-1----:R-:W-:-:S05]  /*4910*/  IMAD.WIDE R2, R234, 0x2, R98 ;  /* 0x00000002ea027825 */ /* 0x002fca00078e0262 */
        /* <DEDUP_REMOVED lines=16> */
[----:B------:R-:W-:-:S06]  /*4a20*/  IMAD.WIDE R2, R237, 0x2, R98 ;  /* 0x00000002ed027825 */ /* 0x000fcc00078e0262 */
[----:B------:R0:W3:Y:S01]  /*4a30*/  @!P0 LDG.E.U16 R116, desc[UR10][R2.64] ;  /* 0x0000000a02748981 */ /* 0x0000e2000c1e1500 */
[----:B------:R-:W-:Y:S01]  /*4a40*/  PRMT R113, RZ, 0x7610, R113 ;  /* 0x00007610ff717816 */ /* 0x000fe20000000071 */
[----:B------:R-:W1:Y:S01]  /*4a50*/  S2R R200, SR_TID.X ;  /* 0x0000000000c87919 */ /* 0x000e620000002100 */
        /* <DEDUP_REMOVED lines=11> */
[----:B------:R0:W3:Y:S01]  /*4b10*/  @!P1 LDG.E.U16 R184, desc[UR10][R2.64] ;  /* 0x0000000a02b89981 */ /* 0x0000e2000c1e1500 */
[----:B-1----:R-:W-:-:S04]  /*4b20*/  LOP3.LUT R200, R200, 0x3f, RZ, 0xc0, !PT ;  /* 0x0000003fc8c87812 */ /* 0x002fc800078ec0ff */
[----:B------:R-:W-:Y:S02]  /*4b30*/  ISETP.GE.AND P0, PT, R200, UR8, PT ;  /* 0x00000008c8007c0c */ /* 0x000fe4000bf06270 */
[C---:B------:R-:W-:Y:S02]  /*4b40*/  IADD3 RZ, P1, R86.reuse, UR4, RZ ;  /* 0x0000000456ff7c10 */ /* 0x040fe4000ff3e0ff */
[----:B------:R-:W-:Y:S01]  /*4b50*/  PRMT R119, RZ, 0x7610, R119 ;  /* 0x00007610ff777816 */ /* 0x000fe20000000077 */
[----:B0-----:R-:W-:Y:S01]  /*4b60*/  VIADD R2, R86, UR4 ;  /* 0x0000000456027c36 */ /* 0x001fe20008000000 */
[----:B------:R-:W-:Y:S01]  /*4b70*/  IADD3.X R3, R87, UR5, RZ, P1, !PT ;  /* 0x0000000557037c10 */ /* 0x000fe20008ffe4ff */
[----:B------:R-:W-:Y:S01]  /*4b80*/  BAR.SYNC.DEFER_BLOCKING 0x0 ;  /* 0x0000000000007b1d */ /* 0x000fe20000010000 */
[----:B------:R-:W-:Y:S02]  /*4b90*/  IADD3 RZ, P1, R84, UR4, RZ ;  /* 0x0000000454ff7c10 */ /* 0x000fe4000ff3e0ff */
[----:B------:R-:W-:-:S02]  /*4ba0*/  PRMT R114, RZ, 0x7610, R114 ;  /* 0x00007610ff727816 */ /* 0x000fc40000000072 */
[----:B------:R-:W-:Y:S02]  /*4bb0*/  PRMT R109, RZ, 0x7610, R109 ;  /* 0x00007610ff6d7816 */ /* 0x000fe4000000006d */
[----:B------:R-:W-:Y:S01]  /*4bc0*/  PRMT R143, RZ, 0x7610, R143 ;  /* 0x00007610ff8f7816 */ /* 0x000fe2000000008f */
[----:B------:R0:W3:Y:S02]  /*4bd0*/  @!P0 LDG.E.U16 R119, desc[UR10][R2.64] ;  /* 0x0000000a02778981 */ /* 0x0000e4000c1e1500 */
[----:B0-----:R-:W-:Y:S01]  /*4be0*/  VIADD R2, R84, UR4 ;  /* 0x0000000454027c36 */ /* 0x001fe20008000000 */
[----:B------:R-:W-:Y:S02]  /*4bf0*/  IADD3.X R3, R85, UR5, RZ, P1, !PT ;  /* 0x0000000555037c10 */ /* 0x000fe40008ffe4ff */
[----:B------:R-:W-:-:S03]  /*4c00*/  IADD3 RZ, P1, R82, UR4, RZ ;  /* 0x0000000452ff7c10 */ /* 0x000fc6000ff3e0ff */
[----:B------:R0:W3:Y:S02]  /*4c10*/  @!P0 LDG.E.U16 R114, desc[UR10][R2.64] ;  /* 0x0000000a02728981 */ /* 0x0000e4000c1e1500 */
[----:B0-----:R-:W-:Y:S01]  /*4c20*/  VIADD R2, R82, UR4 ;  /* 0x0000000452027c36 */ /* 0x001fe20008000000 */
[----:B------:R-:W-:Y:S02]  /*4c30*/  IADD3.X R3, R83, UR5, RZ, P1, !PT ;  /* 0x0000000553037c10 */ /* 0x000fe40008ffe4ff */
[----:B------:R-:W-:-:S03]  /*4c40*/  IADD3 RZ, P1, R80, UR4, RZ ;  /* 0x0000000450ff7c10 */ /* 0x000fc6000ff3e0ff */
[----:B------:R0:W3:Y:S01]  /*4c50*/  @!P0 LDG.E.U16 R109, desc[UR10][R2.64] ;  /* 0x0000000a026d8981 */ /* 0x0000e2000c1e1500 */
[----:B------:R-:W-:Y:S01]  /*4c60*/  PRMT R179, RZ, 0x7610, R179 ;  /* 0x00007610ffb37816 */ /* 0x000fe200000000b3 */
        /* <DEDUP_REMOVED lines=11> */
[----:B------:R-:W-:-:S05]  /*4d20*/  IADD3.X R3, R77, UR5, RZ, P1, !PT ;  /* 0x000000054d037c10 */ /* 0x000fca0008ffe4ff */
[----:B------:R0:W3:Y:S02]  /*4d30*/  @!P0 LDG.E.U16 R138, desc[UR10][R2.64] ;  /* 0x0000000a028a8981 */ /* 0x0000e4000c1e1500 */
[----:B0-----:R-:W-:-:S04]  /*4d40*/  IADD3 R2, P1, R88, UR4, RZ ;  /* 0x0000000458027c10 */ /* 0x001fc8000ff3e0ff */
[----:B------:R-:W-:-:S05]  /*4d50*/  IADD3.X R3, R89, UR5, RZ, P1, !PT ;  /* 0x0000000559037c10 */ /* 0x000fca0008ffe4ff */
[----:B------:R0:W3:Y:S01]  /*4d60*/  @!P0 LDG.E.U16 R124, desc[UR10][R2.64] ;  /* 0x0000000a027c8981 */ /* 0x0000e2000c1e1500 */
[----:B------:R-:W-:Y:S02]  /*4d70*/  PRMT R136, RZ, 0x7610, R136 ;  /* 0x00007610ff887816 */ /* 0x000fe40000000088 */
[C---:B0-----:R-:W-:Y:S01]  /*4d80*/  LOP3.LUT R2, R200.reuse, 0x40, RZ, 0xfc, !PT ;  /* 0x00000040c8027812 */ /* 0x041fe200078efcff */
[----:B------:R-:W-:-:S03]  /*4d90*/  IMAD.SHL.U32 R200, R200, 0x2, RZ ;  /* 0x00000002c8c87824 */ /* 0x000fc600078e00ff */
[----:B------:R-:W-:Y:S02]  /*4da0*/  ISETP.GE.AND P1, PT, R2, UR8, PT ;  /* 0x0000000802007c0c */ /* 0x000fe4000bf26270 */
[----:B------:R-:W-:Y:S01]  /*4db0*/  IADD3 R2, P2, R90, UR4, RZ ;  /* 0x000000045a027c10 */ /* 0x000fe2000ff5e0ff */
[----:B------:R0:W-:Y:S03]  /*4dc0*/  STS.U16 [R200+UR6], R104 ;  /* 0x00000068c8007988 */ /* 0x0001e60008000406 */
[----:B------:R-:W-:-:S05]  /*4dd0*/  IADD3.X R3, R91, UR5, RZ, P2, !PT ;  /* 0x000000055b037c10 */ /* 0x000fca00097fe4ff */
[----:B------:R1:W3:Y:S01]  /*4de0*/  @!P0 LDG.E.U16 R136, desc[UR10][R2.64] ;  /* 0x0000000a02888981 */ /* 0x0002e2000c1e1500 */
[----:B0-----:R-:W-:-:S04]  /*4df0*/  IADD3 R104, P2, R92, UR4, RZ ;  /* 0x000000045c687c10 */ /* 0x001fc8000ff5e0ff */
[----:B------:R-:W-:Y:S02]  /*4e00*/  IADD3.X R105, R93, UR5, RZ, P2, !PT ;  /* 0x000000055d697c10 */ /* 0x000fe400097fe4ff */
[----:B-1----:R-:W-:Y:S02]  /*4e10*/  PRMT R3, RZ, 0x7610, R3 ;  /* 0x00007610ff037816 */ /* 0x002fe40000000003 */
[----:B------:R-:W-:-:S04]  /*4e20*/  PRMT R2, RZ, 0x7610, R2 ;  /* 0x00007610ff027816 */ /* 0x000fc80000000002 */
[----:B------:R0:W3:Y:S02]  /*4e30*/  @!P0 LDG.E.U16 R3, desc[UR10][R104.64] ;  /* 0x0000000a68038981 */ /* 0x0000e4000c1e1500 */
[----:B0-----:R-:W-:-:S04]  /*4e40*/  IADD3 R104, P2, R94, UR4, RZ ;  /* 0x000000045e687c10 */ /* 0x001fc8000ff5e0ff */
[----:B------:R-:W-:Y:S01]  /*4e50*/  IADD3.X R105, R95, UR5, RZ, P2, !PT ;  /* 0x000000055f697c10 */ /* 0x000fe200097fe4ff */
[----:B------:R0:W-:Y:S04]  /*4e60*/  STS.U16 [R200+UR6+0x400], R182 ;  /* 0x000400b6c8007988 */ /* 0x0001e80008000406 */
[----:B------:R1:W3:Y:S01]  /*4e70*/  @!P0 LDG.E.U16 R2, desc[UR10][R104.64] ;  /* 0x0000000a68028981 */ /* 0x0002e2000c1e1500 */
[----:B0-----:R-:W-:Y:S02]  /*4e80*/  PRMT R182, RZ, 0x7610, R182 ;  /* 0x00007610ffb67816 */ /* 0x001fe400000000b6 */
[----:B-1----:R-:W-:-:S04]  /*4e90*/  IADD3 R104, P2, R96, UR4, RZ ;  /* 0x0000000460687c10 */ /* 0x002fc8000ff5e0ff */
        /* <DEDUP_REMOVED lines=26> */
[----:B-----5:R0:W-:Y:S04]  /*5040*/  STS.U16 [R200+UR6+0x1000], R111 ;  /* 0x0010006fc8007988 */ /* 0x0201e80008000406 */
[----:B------:R1:W5:Y:S01]  /*5050*/  @!P0 LDG.E.U16 R127, desc[UR10][R104.64] ;  /* 0x0000000a687f8981 */ /* 0x000362000c1e1500 */
[----:B0-----:R-:W-:Y:S02]  /*5060*/  PRMT R111, RZ, 0x7610, R111 ;  /* 0x00007610ff6f7816 */ /* 0x001fe4000000006f */
[----:B-1----:R-:W-:-:S04]  /*5070*/  IADD3 R104, P2, R174, UR4, RZ ;  /* 0x00000004ae687c10 */ /* 0x002fc8000ff5e0ff */
[----:B------:R-:W-:Y:S01]  /*5080*/  IADD3.X R105, R175, UR5, RZ, P2, !PT ;  /* 0x00000005af697c10 */ /* 0x000fe200097fe4ff */
[----:B------:R0:W-:Y:S04]  /*5090*/  STS.U16 [R200+UR6+0x1200], R181 ;  /* 0x001200b5c8007988 */ /* 0x0001e80008000406 */
[----:B------:R1:W5:Y:S01]  /*50a0*/  @!P0 LDG.E.U16 R111, desc[UR10][R104.64] ;  /* 0x0000000a686f8981 */ /* 0x000362000c1e1500 */
[----:B0-----:R-:W-:Y:S02]  /*50b0*/  PRMT R181, RZ, 0x7610, R181 ;  /* 0x00007610ffb57816 */ /* 0x001fe400000000b5 */
[----:B-1----:R-:W-:-:S04]  /*50c0*/  IADD3 R104, P2, R64, UR4, RZ ;  /* 0x0000000440687c10 */ /* 0x002fc8000ff5e0ff */
[----:B------:R-:W-:Y:S01]  /*50d0*/  IADD3.X R105, R65, UR5, RZ, P2, !PT ;  /* 0x0000000541697c10 */ /* 0x000fe200097fe4ff */
[----:B----4-:R0:W-:Y:S04]  /*50e0*/  STS.U16 [R200+UR6+0x1400], R110 ;  /* 0x0014006ec8007988 */ /* 0x0101e80008000406 */
[----:B------:R1:W4:Y:S01]  /*50f0*/  @!P0 LDG.E.U16 R181, desc[UR10][R104.64] ;  /* 0x0000000a68b58981 */ /* 0x000322000c1e1500 */
[----:B0-----:R-:W-:Y:S02]  /*5100*/  PRMT R110, RZ, 0x7610, R110 ;  /* 0x00007610ff6e7816 */ /* 0x001fe4000000006e */
[----:B-1----:R-:W-:-:S04]  /*5110*/  IADD3 R104, P2, R54, UR4, RZ ;  /* 0x0000000436687c10 */ /* 0x002fc8000ff5e0ff */
[----:B------:R-:W-:Y:S01]  /*5120*/  IADD3.X R105, R55, UR5, RZ, P2, !PT ;  /* 0x0000000537697c10 */ /* 0x000fe200097fe4ff */
[----:B--2---:R0:W-:Y:S04]  /*5130*/  STS.U16 [R200+UR6+0x1600], R115 ;  /* 0x00160073c8007988 */ /* 0x0041e80008000406 */
[----:B------:R1:W2:Y:S01]  /*5140*/  @!P0 LDG.E.U16 R110, desc[UR10][R104.64] ;  /* 0x0000000a686e8981 */ /* 0x0002a2000c1e1500 */
[----:B0-----:R-:W-:Y:S02]  /*5150*/  PRMT R115, RZ, 0x7610, R115 ;  /* 0x00007610ff737816 */ /* 0x001fe40000000073 */
[----:B-1----:R-:W-:-:S04]  /*5160*/  IADD3 R104, P2, R56, UR4, RZ ;  /* 0x0000000438687c10 */ /* 0x002fc8000ff5e0ff */
[----:B------:R-:W-:Y:S01]  /*5170*/  IADD3.X R105, R57, UR5, RZ, P2, !PT ;  /* 0x0000000539697c10 */ /* 0x000fe200097fe4ff */
[----:B---3--:R0:W-:Y:S04]  /*5180*/  STS.U16 [R200+UR6+0x1800], R120 ;  /* 0x00180078c8007988 */ /* 0x0081e80008000406 */
[----:B------:R1:W3:Y:S01]  /*5190*/  @!P0 LDG.E.U16 R115, desc[UR10][R104.64] ;  /* 0x0000000a68738981 */ /* 0x0002e2000c1e1500 */
[----:B0-----:R-:W-:Y:S02]  /*51a0*/  PRMT R120, RZ, 0x7610, R120 ;  /* 0x00007610ff787816 */ /* 0x001fe40000000078 */
[----:B-1----:R-:W-:-:S04]  /*51b0*/  IADD3 R104, P2, R58, UR4, RZ ;  /* 0x000000043a687c10 */ /* 0x002fc8000ff5e0ff */
[----:B------:R-:W-:Y:S01]  /*51c0*/  IADD3.X R105, R59, UR5, RZ, P2, !PT ;  /* 0x000000053b697c10 */ /* 0x000fe200097fe4ff */
[----:B------:R0:W-:Y:S04]  /*51d0*/  STS.U16 [R200+UR6+0x1a00], R125 ;  /* 0x001a007dc8007988 */ /* 0x0001e80008000406 */
[----:B------:R1:W2:Y:S01]  /*51e0*/  @!P0 LDG.E.U16 R120, desc[UR10][R104.64] ;  /* 0x0000000a68788981 */ /* 0x0002a2000c1e1500 */
        /* <DEDUP_REMOVED lines=8> */
[----:B------:R0:W-:Y:S04]  /*5270*/  STS.U16 [R200+UR6+0x1e00], R116 ;  /* 0x001e0074c8007988 */ /* 0x0001e80008000406 */
[----:B------:R1:W3:Y:S01]  /*5280*/  @!P0 LDG.E.U16 R178, desc[UR10][R104.64] ;  /* 0x0000000a68b28981 */ /* 0x0002e2000c1e1500 */
[----:B0-----:R-:W-:Y:S02]  /*5290*/  PRMT R116, RZ, 0x7610, R116 ;  /* 0x00007610ff747816 */ /* 0x001fe40000000074 */
[----:B-1----:R-:W-:Y:S01]  /*52a0*/  IADD3 R104, P2, R170, UR4, RZ ;  /* 0x00000004aa687c10 */ /* 0x002fe2000ff5e0ff */
[----:B------:R0:W-:Y:S03]  /*52b0*/  STS.U16 [R200+UR6+0x200], R217 ;  /* 0x000200d9c8007988 */ /* 0x0001e60008000406 */
[----:B------:R-:W-:-:S05]  /*52c0*/  IADD3.X R105, R171, UR5, RZ, P2, !PT ;  /* 0x00000005ab697c10 */ /* 0x000fca00097fe4ff */
[----:B------:R1:W2:Y:S01]  /*52d0*/  @!P0 LDG.E.U16 R116, desc[UR10][R104.64] ;  /* 0x0000000a68748981 */ /* 0x0002a2000c1e1500 */
[----:B0-----:R-:W-:-:S05]  /*52e0*/  LOP3.LUT R217, R200, 0x10, RZ, 0x3c, !PT ;  /* 0x00000010c8d97812 */ /* 0x001fca00078e3cff */
[----:B------:R0:W-:Y:S01]  /*52f0*/  STS.U16 [R217+UR6+0x280], R121 ;  /* 0x00028079d9007988 */ /* 0x0001e20008000406 */
[----:B-1----:R-:W-:-:S04]  /*5300*/  IADD3 R104, P2, R166, UR4, RZ ;  /* 0x00000004a6687c10 */ /* 0x002fc8000ff5e0ff */
[----:B------:R-:W-:Y:S02]  /*5310*/  IADD3.X R105, R167, UR5, RZ, P2, !PT ;  /* 0x00000005a7697c10 */ /* 0x000fe400097fe4ff */
[----:B0-----:R-:W-:Y:S01]  /*5320*/  PRMT R121, RZ, 0x7610, R121 ;  /* 0x00007610ff797816 */ /* 0x001fe20000000079 */
[----:B------:R0:W-:Y:S05]  /*5330*/  STS.U16 [R217+UR6+0x480], R126 ;  /* 0x0004807ed9007988 */ /* 0x0001ea0008000406 */
[----:B------:R1:W2:Y:S01]  /*5340*/  @!P0 LDG.E.U16 R121, desc[UR10][R104.64] ;  /* 0x0000000a68798981 */ /* 0x0002a2000c1e1500 */
        /* <DEDUP_REMOVED lines=23> */
[----:B------:R-:W-:Y:S01]  /*54c0*/  IADD3.X R105, R51, UR5, RZ, P2, !PT ;  /* 0x0000000533697c10 */ /* 0x000fe200097fe4ff */
[----:B------:R1:W-:Y:S04]  /*54d0*/  STS.U16 [R217+UR6+0x80], R197 ;  /* 0x000080c5d9007988 */ /* 0x0003e80008000406 */
[----:B------:R1:W2:Y:S01]  /*54e0*/  @!P0 LDG.E.U16 R106, desc[UR10][R104.64] ;  /* 0x0000000a686a8981 */ /* 0x0002a2000c1e1500 */
[----:B0-----:R-:W-:-:S04]  /*54f0*/  IADD3 R196, P2, R52, UR4, RZ ;  /* 0x0000000434c47c10 */ /* 0x001fc8000ff5e0ff */
[----:B-1----:R-:W-:Y:S02]  /*5500*/  IADD3.X R197, R53, UR5, RZ, P2, !PT ;  /* 0x0000000535c57c10 */ /* 0x002fe400097fe4ff */
[----:B------:R-:W-:Y:S02]  /*5510*/  PRMT R104, RZ, 0x7610, R104 ;  /* 0x00007610ff687816 */ /* 0x000fe40000000068 */
[----:B------:R-:W-:-:S04]  /*5520*/  PRMT R105, RZ, 0x7610, R105 ;  /* 0x00007610ff697816 */ /* 0x000fc80000000069 */
[----:B------:R0:W2:Y:S02]  /*5530*/  @!P0 LDG.E.U16 R104, desc[UR10][R196.64] ;  /* 0x0000000ac4688981 */ /* 0x0000a4000c1e1500 */
[----:B0-----:R-:W-:-:S04]  /*5540*/  IADD3 R196, P2, R220, UR4, RZ ;  /* 0x00000004dcc47c10 */ /* 0x001fc8000ff5e0ff */
[----:B------:R-:W-:Y:S01]  /*5550*/  IADD3.X R197, R221, UR5, RZ, P2, !PT ;  /* 0x00000005ddc57c10 */ /* 0x000fe200097fe4ff */
[----:B------:R0:W-:Y:S04]  /*5560*/  STS.U16 [R217+UR6+0x1a80], R123 ;  /* 0x001a807bd9007988 */ /* 0x0001e80008000406 */
[----:B------:R1:W2:Y:S01]  /*5570*/  @!P0 LDG.E.U16 R105, desc[UR10][R196.64] ;  /* 0x0000000ac4698981 */ /* 0x0002a2000c1e1500 */
[C---:B------:R-:W-:Y:S02]  /*5580*/  IADD3 RZ, P0, R40.reuse, UR4, RZ ;  /* 0x0000000428ff7c10 */ /* 0x040fe4000ff1e0ff */
[----:B0-----:R-:W-:Y:S01]  /*5590*/  PRMT R123, RZ, 0x7610, R123 ;  /* 0x00007610ff7b7816 */ /* 0x001fe2000000007b */
[----:B-1----:R-:W-:Y:S01]  /*55a0*/  VIADD R196, R40, UR4 ;  /* 0x0000000428c47c36 */ /* 0x002fe20008000000 */
[----:B------:R-:W-:-:S02]  /*55b0*/  IADD3.X R197, R41, UR5, RZ, P0, !PT ;  /* 0x0000000529c57c10 */ /* 0x000fc400087fe4ff */
[C---:B------:R-:W-:Y:S01]  /*55c0*/  IADD3 RZ, P0, R38.reuse, UR4, RZ ;  /* 0x0000000426ff7c10 */ /* 0x040fe2000ff1e0ff */
[----:B------:R0:W-:Y:S04]  /*55d0*/  STS.U16 [R217+UR6+0x1c80], R118 ;  /* 0x001c8076d9007988 */ /* 0x0001e80008000406 */
[----:B------:R1:W2:Y:S01]  /*55e0*/  @!P1 LDG.E.U16 R123, desc[UR10][R196.64] ;  /* 0x0000000ac47b9981 */ /* 0x0002a2000c1e1500 */
[----:B0-----:R-:W-:Y:S01]  /*55f0*/  PRMT R118, RZ, 0x7610, R118 ;  /* 0x00007610ff767816 */ /* 0x001fe20000000076 */
[----:B-1----:R-:W-:Y:S01]  /*5600*/  VIADD R196, R38, UR4 ;  /* 0x0000000426c47c36 */ /* 0x002fe20008000000 */
[----:B------:R-:W-:Y:S02]  /*5610*/  IADD3.X R197, R39, UR5, RZ, P0, !PT ;  /* 0x0000000527c57c10 */ /* 0x000fe400087fe4ff */
[C---:B------:R-:W-:Y:S01]  /*5620*/  IADD3 RZ, P0, R36.reuse, UR4, RZ ;  /* 0x0000000424ff7c10 */ /* 0x040fe2000ff1e0ff */
[----:B------:R0:W-:Y:S04]  /*5630*/  STS.U16 [R217+UR6+0x1e80], R113 ;  /* 0x001e8071d9007988 */ /* 0x0001e80008000406 */
[----:B------:R1:W2:Y:S01]  /*5640*/  @!P1 LDG.E.U16 R118, desc[UR10][R196.64] ;  /* 0x0000000ac4769981 */ /* 0x0002a2000c1e1500 */
        /* <DEDUP_REMOVED lines=17> */
[----:B------:R1:W4:Y:S01]  /*5760*/  @!P1 LDG.E.U16 R183, desc[UR10][R196.64] ;  /* 0x0000000ac4b79981 */ /* 0x000322000c1e1500 */
[----:B0-----:R-:W-:Y:S01]  /*5770*/  PRMT R191, RZ, 0x7610, R191 ;  /* 0x00007610ffbf7816 */ /* 0x001fe200000000bf */
[----:B-1----:R-:W-:Y:S01]  /*5780*/  VIADD R196, R30, UR4 ;  /* 0x000000041ec47c36 */ /* 0x002fe20008000000 */
[----:B------:R-:W-:Y:S01]  /*5790*/  IADD3.X R197, R31, UR5, RZ, P0, !PT ;  /* 0x000000051fc57c10 */ /* 0x000fe200087fe4ff */
[----:B------:R0:W-:Y:S04]  /*57a0*/  STS.U16 [R217+UR6+0x1880], R139 ;  /* 0x0018808bd9007988 */ /* 0x0001e80008000406 */
[----:B------:R1:W5:Y:S01]  /*57b0*/  @!P1 LDG.E.U16 R191, desc[UR10][R196.64] ;  /* 0x0000000ac4bf9981 */ /* 0x000362000c1e1500 */
[----:B0-----:R-:W-:-:S02]  /*57c0*/  PRMT R139, RZ, 0x7610, R139 ;  /* 0x00007610ff8b7816 */ /* 0x001fc4000000008b */
        /* <DEDUP_REMOVED lines=83> */
[----:B------:R-:W-:-:S05]  /*5d00*/  IADD3.X R197, R7, UR5, RZ, P0, !PT ;  /* 0x0000000507c57c10 */ /* 0x000fca00087fe4ff */
[----:B------:R0:W5:Y:S01]  /*5d10*/  @!P1 LDG.E.U16 R207, desc[UR10][R196.64] ;  /* 0x0000000ac4cf9981 */ /* 0x000162000c1e1500 */
[----:B------:R-:W-:Y:S02]  /*5d20*/  PRMT R216, RZ, 0x7610, R216 ;  /* 0x00007610ffd87816 */ /* 0x000fe400000000d8 */
[----:B------:R-:W-:Y:S02]  /*5d30*/  LOP3.LUT R200, R200, 0x30, RZ, 0x3c, !PT ;  /* 0x00000030c8c87812 */ /* 0x000fe400078e3cff */
[----:B0-----:R-:W-:-:S04]  /*5d40*/  IADD3 R196, P0, R172, UR4, RZ ;  /* 0x00000004acc47c10 */ /* 0x001fc8000ff1e0ff */
        /* <DEDUP_REMOVED lines=12> */
[----:B------:R-:W-:-:S03]  /*5e10*/  PRMT R217, RZ, 0x7610, R217 ;  /* 0x00007610ffd97816 */ /* 0x000fc600000000d9 */
[----:B------:R1:W-:Y:S01]  /*5e20*/  STS.U16 [R200+UR6+0x780], R194 ;  /* 0x000780c2c8007988 */ /* 0x0003e20008000406 */
[----:B0-----:R-:W-:-:S04]  /*5e30*/  IADD3 R196, P0, R160, UR4, RZ ;  /* 0x00000004a0c47c10 */ /* 0x001fc8000ff1e0ff */
[----:B------:R-:W-:Y:S02]  /*5e40*/  IADD3.X R197, R161, UR5, RZ, P0, !PT ;  /* 0x00000005a1c57c10 */ /* 0x000fe400087fe4ff */
[----:B-1----:R-:W-:Y:S01]  /*5e50*/  IADD3 R194, P0, R156, UR4, RZ ;  /* 0x000000049cc27c10 */ /* 0x002fe2000ff1e0ff */
[----:B------:R0:W-:Y:S04]  /*5e60*/  STS.U16 [R200+UR6+0x580], R195 ;  /* 0x000580c3c8007988 */ /* 0x0001e80008000406 */
[----:B------:R1:W5:Y:S01]  /*5e70*/  @!P1 LDG.E.U16 R217, desc[UR10][R196.64] ;  /* 0x0000000ac4d99981 */ /* 0x000362000c1e1500 */
[----:B0-----:R-:W-:Y:S02]  /*5e80*/  IADD3.X R195, R157, UR5, RZ, P0, !PT ;  /* 0x000000059dc37c10 */ /* 0x001fe400087fe4ff */
[----:B-1----:R-:W-:-:S02]  /*5e90*/  PRMT R196, RZ, 0x7610, R196 ;  /* 0x00007610ffc47816 */ /* 0x002fc400000000c4 */
[----:B------:R-:W-:-:S04]  /*5ea0*/  PRMT R197, RZ, 0x7610, R197 ;  /* 0x00007610ffc57816 */ /* 0x000fc800000000c5 */
[----:B------:R0:W5:Y:S02]  /*5eb0*/  @!P1 LDG.E.U16 R196, desc[UR10][R194.64] ;  /* 0x0000000ac2c49981 */ /* 0x000164000c1e1500 */
[----:B0-----:R-:W-:-:S04]  /*5ec0*/  IADD3 R194, P0, R152, UR4, RZ ;  /* 0x0000000498c27c10 */ /* 0x001fc8000ff1e0ff */
[----:B------:R-:W-:-:S05]  /*5ed0*/  IADD3.X R195, R153, UR5, RZ, P0, !PT ;  /* 0x0000000599c37c10 */ /* 0x000fca00087fe4ff */
[----:B------:R0:W5:Y:S04]  /*5ee0*/  @!P1 LDG.E.U16 R197, desc[UR10][R194.64] ;  /* 0x0000000ac2c59981 */ /* 0x000168000c1e1500 */
[----:B------:R1:W-:Y:S04]  /*5ef0*/  STS.U16 [R200+UR6+0xb80], R192 ;  /* 0x000b80c0c8007988 */ /* 0x0003e80008000406 */
[----:B------:R3:W-:Y:S01]  /*5f00*/  STS.U16 [R200+UR6+0x980], R193 ;  /* 0x000980c1c8007988 */ /* 0x0007e20008000406 */
[----:B0-----:R-:W-:Y:S02]  /*5f10*/  PRMT R194, RZ, 0x7610, R194 ;  /* 0x00007610ffc27816 */ /* 0x001fe400000000c2 */
[----:B-1----:R-:W-:-:S04]  /*5f20*/  IADD3 R192, P0, R148, UR4, RZ ;  /* 0x0000000494c07c10 */ /* 0x002fc8000ff1e0ff */
[----:B---3--:R-:W-:Y:S01]  /*5f30*/  IADD3.X R193, R149, UR5, RZ, P0, !PT ;  /* 0x0000000595c17c10 */ /* 0x008fe200087fe4ff */
        /* <DEDUP_REMOVED lines=9> */
[----:B------:R-:W-:-:S05]  /*5fd0*/  IADD3.X R193, R223, UR5, RZ, P0, !PT ;  /* 0x00000005dfc17c10 */ /* 0x000fca00087fe4ff */
[----:B------:R0:W3:Y:S02]  /*5fe0*/  @!P1 LDG.E.U16 R142, desc[UR10][R192.64] ;  /* 0x0000000ac08e9981 */ /* 0x0000e4000c1e1500 */
[----:B0-----:R-:W0:Y:S01]  /*5ff0*/  S2R R193, SR_TID.X ;  /* 0x0000000000c17919 */ /* 0x001e220000002100 */
[----:B------:R-:W1:Y:S01]  /*6000*/  S2R R195, SR_TID.X ;  /* 0x0000000000c37919 */ /* 0x000e620000002100 */
[----:B------:R4:W-:Y:S04]  /*6010*/  STS.U16 [R200+UR6+0x1380], R141 ;  /* 0x0013808dc8007988 */ /* 0x0009e80008000406 */
[----:B------:R-:W-:Y:S04]  /*6020*/  STS.U16 [R200+UR6+0x1180], R176 ;  /* 0x001180b0c8007988 */ /* 0x000fe80008000406 */
[----:B------:R-:W-:Y:S01]  /*6030*/  STS.U16 [R200+UR6+0x1580], R189 ;  /* 0x001580bdc8007988 */ /* 0x000fe20008000406 */
[----:B0-----:R-:W-:-:S05]  /*6040*/  LOP3.LUT R192, R193, 0x3f, RZ, 0xc0, !PT ;  /* 0x0000003fc1c07812 */ /* 0x001fca00078ec0ff */
[----:B------:R-:W-:Y:S01]  /*6050*/  IMAD.SHL.U32 R192, R192, 0x2, RZ ;  /* 0x00000002c0c07824 */ /* 0x000fe200078e00ff */
[----:B------:R-:W-:Y:S04]  /*6060*/  STS.U16 [R200+UR6+0x1780], R188 ;  /* 0x001780bcc8007988 */ /* 0x000fe80008000406 */
[----:B----4-:R-:W-:Y:S01]  /*6070*/  LOP3.LUT R141, R192, 0x10, RZ, 0x3c, !PT ;  /* 0x00000010c08d7812 */ /* 0x010fe200078e3cff */
[----:B------:R-:W-:Y:S04]  /*6080*/  STS.U16 [R200+UR6+0x1980], R187 ;  /* 0x001980bbc8007988 */ /* 0x000fe80008000406 */
[----:B------:R-:W-:Y:S04]  /*6090*/  STS.U16 [R200+UR6+0x1b80], R186 ;  /* 0x001b80bac8007988 */ /* 0x000fe80008000406 */
[----:B------:R-:W-:Y:S04]  /*60a0*/  STS.U16 [R200+UR6+0x1d80], R185 ;  /* 0x001d80b9c8007988 */ /* 0x000fe80008000406 */
[----:B------:R-:W-:Y:S04]  /*60b0*/  STS.U16 [R200+UR6+0x1f80], R184 ;  /* 0x001f80b8c8007988 */ /* 0x000fe80008000406 */
[----:B------:R1:W-:Y:S04]  /*60c0*/  STS.U16 [R192+UR6+0x2800], R143 ;  /* 0x0028008fc0007988 */ /* 0x0003e80008000406 */
[----:B------:R-:W-:Y:S04]  /*60d0*/  STS.U16 [R192+UR6+0x2880], R183 ;  /* 0x002880b7c0007988 */ /* 0x000fe80008000406 */
[----:B------:R-:W-:Y:S04]  /*60e0*/  STS.U16 [R192+UR6+0x2000], R182 ;  /* 0x002000b6c0007988 */ /* 0x000fe80008000406 */
[----:B------:R-:W-:Y:S04]  /*60f0*/  STS.U16 [R192+UR6+0x3000], R181 ;  /* 0x003000b5c0007988 */ /* 0x000fe80008000406 */
[----:B------:R-:W-:Y:S04]  /*6100*/  STS.U16 [R192+UR6+0x3800], R180 ;  /* 0x003800b4c0007988 */ /* 0x000fe80008000406 */
[----:B--2---:R-:W-:Y:S01]  /*6110*/  STS.U16 [R192+UR6+0x2080], R202 ;  /* 0x002080cac0007988 */ /* 0x004fe20008000406 */
[----:B-1----:R-:W-:-:S03]  /*6120*/  LOP3.LUT R143, R195, 0x7, RZ, 0xc0, !PT ;  /* 0x00000007c38f7812 */ /* 0x002fc600078ec0ff */
[----:B-----5:R-:W-:Y:S01]  /*6130*/  STS.U16 [R192+UR6+0x3080], R208 ;  /* 0x003080d0c0007988 */ /* 0x020fe20008000406 */
[----:B------:R-:W-:-:S03]  /*6140*/  IMAD.SHL.U32 R176, R195, 0x20, RZ ;  /* 0x00000020c3b07824 */ /* 0x000fc600078e00ff */
[----:B------:R-:W-:Y:S04]  /*6150*/  STS.U16 [R192+UR6+0x3880], R197 ;  /* 0x003880c5c0007988 */ /* 0x000fe80008000406 */
[----:B------:R0:W-:Y:S02]  /*6160*/  STS.U16 [R141+UR6+0x2100], R2 ;  /* 0x002100028d007988 */ /* 0x0001e40008000406 */
[----:B0-----:R-:W-:Y:S02]  /*6170*/  IMAD.SHL.U32 R2, R195, 0x8, RZ ;  /* 0x00000008c3027824 */ /* 0x001fe400078e00ff */
[----:B------:R-:W-:Y:S03]  /*6180*/  STS.U16 [R141+UR6+0x2180], R201 ;  /* 0x002180c98d007988 */ /* 0x000fe60008000406 */
[----:B------:R-:W-:Y:S01]  /*6190*/  LOP3.LUT R2, R2, 0x30, RZ, 0xc0, !PT ;  /* 0x0000003002027812 */ /* 0x000fe200078ec0ff */
[----:B------:R-:W-:Y:S04]  /*61a0*/  STS.U16 [R141+UR6+0x2900], R179 ;  /* 0x002900b38d007988 */ /* 0x000fe80008000406 */
[----:B------:R-:W-:Y:S01]  /*61b0*/  STS.U16 [R141+UR6+0x2980], R191 ;  /* 0x002980bf8d007988 */ /* 0x000fe20008000406 */
[----:B------:R-:W-:-:S03]  /*61c0*/  IMAD R2, R143, 0x40, R2 ;  /* 0x000000408f027824 */ /* 0x000fc600078e0202 */
[----:B------:R0:W-:Y:S04]  /*61d0*/  STS.U16 [R141+UR6+0x3100], R178 ;  /* 0x003100b28d007988 */ /* 0x0001e80008000406 */
[----:B------:R-:W-:Y:S04]  /*61e0*/  STS.U16 [R141+UR6+0x3180], R209 ;  /* 0x003180d18d007988 */ /* 0x000fe80008000406 */
[----:B------:R1:W-:Y:S01]  /*61f0*/  STS.U16 [R141+UR6+0x3900], R177 ;  /* 0x003900b18d007988 */ /* 0x0003e20008000406 */
[----:B0-----:R-:W0:Y:S03]  /*6200*/  LDC R178, c[0x0][0x238] ;  /* 0x00008e00ffb27b82 */ /* 0x001e260000000800 */
[----:B------:R2:W-:Y:S01]  /*6210*/  STS.U16 [R141+UR6+0x3980], R196 ;  /* 0x003980c48d007988 */ /* 0x0005e20008000406 */
[----:B-1----:R-:W-:-:S02]  /*6220*/  IMAD R177, R143, 0x110, RZ ;  /* 0x000001108fb17824 */ /* 0x002fc400078e02ff */
[----:B--2---:R-:W-:-:S05]  /*6230*/  IMAD.SHL.U32 R141, R195, 0x2, RZ ;  /* 0x00000002c38d7824 */ /* 0x004fca00078e00ff */
[--C-:B------:R-:W-:Y:S02]  /*6240*/  LOP3.LUT R177, R177, 0x30, R141.reuse, 0x78, !PT ;  /* 0x00000030b1b17812 */ /* 0x100fe400078e788d */
[----:B------:R-:W-:Y:S02]  /*6250*/  LOP3.LUT R2, R2, 0x10, R141, 0x78, !PT ;  /* 0x0000001002027812 */ /* 0x000fe400078e788d */
[----:B------:R-:W-:-:S05]  /*6260*/  LOP3.LUT R141, R192, 0x20, RZ, 0x3c, !PT ;  /* 0x00000020c08d7812 */ /* 0x000fca00078e3cff */
[----:B------:R1:W-:Y:S04]  /*6270*/  STS.U16 [R141+UR6+0x2200], R3 ;  /* 0x002200038d007988 */ /* 0x0003e80008000406 */
[----:B------:R2:W-:Y:S01]  /*6280*/  STS.U16 [R141+UR6+0x3200], R125 ;  /* 0x0032007d8d007988 */ /* 0x0005e20008000406 */
[----:B-1----:R-:W-:-:S03]  /*6290*/  LOP3.LUT R3, R192, 0x30, RZ, 0x3c, !PT ;  /* 0x00000030c0037812 */ /* 0x002fc600078e3cff */
[----:B------:R-:W-:Y:S01]  /*62a0*/  STS.U16 [R141+UR6+0x2280], R140 ;  /* 0x0022808c8d007988 */ /* 0x000fe20008000406 */
[----:B--2---:R-:W-:-:S03]  /*62b0*/  LOP3.LUT R125, R192, 0x40, RZ, 0x3c, !PT ;  /* 0x00000040c07d7812 */ /* 0x004fc600078e3cff */
[----:B------:R-:W-:Y:S04]  /*62c0*/  STS.U16 [R141+UR6+0x2a00], R138 ;  /* 0x002a008a8d007988 */ /* 0x000fe80008000406 */
        /* <DEDUP_REMOVED lines=11> */
[----:B------:R1:W-:Y:S04]  /*6380*/  STS.U16 [R3+UR6+0x3b80], R198 ;  /* 0x003b80c603007988 */ /* 0x0003e80008000406 */
[----:B------:R2:W-:Y:S01]  /*6390*/  STS.U16 [R125+UR6+0x3400], R115 ;  /* 0x003400737d007988 */ /* 0x0005e20008000406 */
[----:B-1----:R-:W-:-:S03]  /*63a0*/  LOP3.LUT R3, R192, 0x50, RZ, 0x3c, !PT ;  /* 0x00000050c0037812 */ /* 0x002fc600078e3cff */
[----:B------:R-:W-:Y:S01]  /*63b0*/  STS.U16 [R125+UR6+0x2400], R124 ;  /* 0x0024007c7d007988 */ /* 0x000fe20008000406 */
[C---:B--2---:R-:W-:Y:S02]  /*63c0*/  LOP3.LUT R115, R192.reuse, 0x60, RZ, 0x3c, !PT ;  /* 0x00000060c0737812 */ /* 0x044fe400078e3cff */
[----:B------:R-:W-:Y:S01]  /*63d0*/  LOP3.LUT R192, R192, 0x70, RZ, 0x3c, !PT ;  /* 0x00000070c0c07812 */ /* 0x000fe200078e3cff */
        /* <DEDUP_REMOVED lines=18> */
[----:B------:R-:W-:Y:S04]  /*6500*/  STS.U16 [R115+UR6+0x3600], R104 ;  /* 0x0036006873007988 */ /* 0x000fe80008000406 */
[----:B------:R-:W-:Y:S04]  /*6510*/  STS.U16 [R115+UR6+0x3e00], R111 ;  /* 0x003e006f73007988 */ /* 0x000fe80008000406 */
[----:B------:R-:W-:Y:S04]  /*6520*/  STS.U16 [R115+UR6+0x3e80], R213 ;  /* 0x003e80d573007988 */ /* 0x000fe80008000406 */
[----:B---3--:R-:W-:Y:S04]  /*6530*/  STS.U16 [R115+UR6+0x3680], R190 ;  /* 0x003680be73007988 */ /* 0x008fe80008000406 */
[----:B------:R-:W-:Y:S04]  /*6540*/  STS.U16 [R192+UR6+0x2700], R109 ;  /* 0x0027006dc0007988 */ /* 0x000fe80008000406 */
[----:B------:R-:W-:Y:S04]  /*6550*/  STS.U16 [R192+UR6+0x2780], R108 ;  /* 0x0027806cc0007988 */ /* 0x000fe80008000406 */
[----:B------:R-:W-:Y:S04]  /*6560*/  STS.U16 [R192+UR6+0x2f00], R107 ;  /* 0x002f006bc0007988 */ /* 0x000fe80008000406 */
[----:B------:R-:W-:Y:S04]  /*6570*/  STS.U16 [R192+UR6+0x2f80], R203 ;  /* 0x002f80cbc0007988 */ /* 0x000fe80008000406 */
[----:B------:R-:W-:Y:S04]  /*6580*/  STS.U16 [R192+UR6+0x3700], R106 ;  /* 0x0037006ac0007988 */ /* 0x000fe80008000406 */
[----:B------:R-:W-:Y:S04]  /*6590*/  STS.U16 [R192+UR6+0x3780], R194 ;  /* 0x003780c2c0007988 */ /* 0x000fe80008000406 */
[----:B------:R-:W-:Y:S04]  /*65a0*/  STS.U16 [R192+UR6+0x3f00], R105 ;  /* 0x003f0069c0007988 */ /* 0x000fe80008000406 */
[----:B------:R-:W-:Y:S01]  /*65b0*/  STS.U16 [R192+UR6+0x3f80], R142 ;  /* 0x003f808ec0007988 */ /* 0x000fe20008000406 */
[----:B------:R-:W-:-:S02]  /*65c0*/  LOP3.LUT R143, R193, 0x20, RZ, 0xc0, !PT ;  /* 0x00000020c18f7812 */ /* 0x000fc400078ec0ff */
[----:B------:R-:W-:Y:S01]  /*65d0*/  LOP3.LUT R2, R2, 0x200, R176, 0xf8, !PT ;  /* 0x0000020002027812 */ /* 0x000fe200078ef8b0 */
[----:B------:R-:W-:Y:S02]  /*65e0*/  BAR.SYNC.DEFER_BLOCKING 0x0 ;  /* 0x0000000000007b1d */ /* 0x000fe40000010000 */
[----:B------:R-:W-:Y:S01]  /*65f0*/  IMAD.SHL.U32 R143, R143, 0x40, RZ ;  /* 0x000000408f8f7824 */ /* 0x000fe200078e00ff */
[----:B------:R-:W-:-:S04]  /*6600*/  LOP3.LUT R176, R2, 0x20, RZ, 0x3c, !PT ;  /* 0x0000002002b07812 */ /* 0x000fc800078e3cff */
[----:B------:R-:W-:Y:S01]  /*6610*/  LOP3.LUT R177, R177, R143, RZ, 0xfc, !PT ;  /* 0x0000008fb1b17212 */ /* 0x000fe200078efcff */
[----:B------:R-:W-:Y:S04]  /*6620*/  LDSM.16.MT88.4 R136, [R2+UR6] ;  /* 0x000000060288783b */ /* 0x000fe80008004200 */
[----:B------:R-:W2:Y:S04]  /*6630*/  LDSM.16.M88.4 R108, [R177+UR6+0x2000] ;  /* 0x00200006b16c783b */ /* 0x000ea80008000200 */
[----:B------:R-:W3:Y:S04]  /*6640*/  LDSM.16.M88.4 R112, [R177+UR6+0x3000] ;  /* 0x00300006b170783b */ /* 0x000ee80008000200 */
[----:B------:R-:W4:Y:S04]  /*6650*/  LDSM.16.MT88.4 R104, [R176+UR6] ;  /* 0x00000006b068783b */ /* 0x000f280008004200 */
[----:B------:R-:W5:Y:S04]  /*6660*/  LDSM.16.MT88.4 R116, [R2+UR6+0x400] ;  /* 0x000400060274783b */ /* 0x000f680008004200 */
[----:B------:R-:W0:Y:S01]  /*6670*/  LDSM.16.MT88.4 R120, [R176+UR6+0x400] ;  /* 0x00040006b078783b */ /* 0x000e220008004200 */
[----:B-1----:R-:W-:-:S03]  /*6680*/  LOP3.LUT R3, R177, 0x40, RZ, 0x3c, !PT ;  /* 0x00000040b1037812 */ /* 0x002fc600078e3cff */
[----:B------:R-:W-:Y:S04]  /*6690*/  LDSM.16.MT88.4 R140, [R2+UR6+0x800] ;  /* 0x00080006028c783b */ /* 0x000fe80008004200 */
[----:B------:R-:W-:Y:S01]  /*66a0*/  LDSM.16.MT88.4 R124, [R176+UR6+0x800] ;  /* 0x00080006b07c783b */ /* 0x000fe20008004200 */
[C---:B--2---:R-:W-:Y:S06]  /*66b0*/  HMMA.16816.F32.BF16 R144, R136.reuse, R108, R144 ;  /* 0x0000006c8890723c */ /* 0x044fec0000041890 */
[----:B---3--:R-:W-:Y:S01]  /*66c0*/  HMMA.16816.F32.BF16 R136, R136, R112, R100 ;  /* 0x000000708888723c */ /* 0x008fe20000041864 */
[----:B------:R-:W-:Y:S05]  /*66d0*/  LDSM.16.M88.4 R100, [R3+UR6+0x3000] ;  /* 0x003000060364783b */ /* 0x000fea0008000200 */
[C---:B----4-:R-:W-:Y:S06]  /*66e0*/  HMMA.16816.F32.BF16 R132, R104.reuse, R108, R132 ;  /* 0x0000006c6884723c */ /* 0x050fec0000041884 */
[----:B------:R-:W-:Y:S01]  /*66f0*/  HMMA.16816.F32.BF16 R128, R104, R112, R128 ;  /* 0x000000706880723c */ /* 0x000fe20000041880 */
[----:B------:R-:W1:Y:S05]  /*6700*/  LDSM.16.M88.4 R104, [R3+UR6+0x2000] ;  /* 0x002000060368783b */ /* 0x000e6a0008000200 */
[C---:B-----5:R-:W-:Y:S06]  /*6710*/  HMMA.16816.F32.BF16 R144, R116.reuse, R110, R144 ;  /* 0x0000006e7490723c */ /* 0x060fec0000041890 */
[----:B------:R-:W-:Y:S01]  /*6720*/  HMMA.16816.F32.BF16 R116, R116, R114, R136 ;  /* 0x000000727474723c */ /* 0x000fe20000041888 */
[----:B------:R-:W2:Y:S05]  /*6730*/  LDSM.16.MT88.4 R136, [R2+UR6+0xc00] ;  /* 0x000c00060288783b */ /* 0x000eaa0008004200 */
[C---:B0-----:R-:W-:Y:S01]  /*6740*/  HMMA.16816.F32.BF16 R108, R120.reuse, R110, R132 ;  /* 0x0000006e786c723c */ /* 0x041fe20000041884 */
[----:B------:R-:W0:Y:S05]  /*6750*/  LDSM.16.MT88.4 R132, [R176+UR6+0xc00] ;  /* 0x000c0006b084783b */ /* 0x000e2a0008004200 */
[----:B------:R-:W-:Y:S01]  /*6760*/  HMMA.16816.F32.BF16 R112, R120, R114, R128 ;  /* 0x000000727870723c */ /* 0x000fe20000041880 */
[----:B------:R-:W-:Y:S04]  /*6770*/  LDSM.16.M88.4 R120, [R177+UR6+0x2080] ;  /* 0x00208006b178783b */ /* 0x000fe80008000200 */
[----:B------:R-:W3:Y:S01]  /*6780*/  LDSM.16.MT88.4 R128, [R176+UR6+0x1000] ;  /* 0x00100006b080783b */ /* 0x000ee20008004200 */
[----:B-1----:R-:W-:-:S12]  /*6790*/  HMMA.16816.F32.BF16 R144, R140, R104, R144 ;  /* 0x000000688c90723c */ /* 0x002fd80000041890 */
[----:B------:R-:W-:Y:S06]  /*67a0*/  HMMA.16816.F32.BF16 R108, R124, R104, R108 ;  /* 0x000000687c6c723c */ /* 0x000fec000004186c */
[-C--:B------:R-:W-:Y:S01]  /*67b0*/  HMMA.16816.F32.BF16 R140, R140, R100.reuse, R116 ;  /* 0x000000648c8c723c */ /* 0x080fe20000041874 */
[----:B------:R-:W-:Y:S05]  /*67c0*/  LDSM.16.M88.4 R116, [R177+UR6+0x3080] ;  /* 0x00308006b174783b */ /* 0x000fea0008000200 */
[----:B------:R-:W-:Y:S01]  /*67d0*/  HMMA.16816.F32.BF16 R124, R124, R100, R112 ;  /* 0x000000647c7c723c */ /* 0x000fe20000041870 */
[----:B------:R-:W1:Y:S05]  /*67e0*/  LDSM.16.MT88.4 R112, [R2+UR6+0x1000] ;  /* 0x001000060270783b */ /* 0x000e6a0008004200 */
[-C--:B--2---:R-:W-:Y:S06]  /*67f0*/  HMMA.16816.F32.BF16 R144, R136, R106.reuse, R144 ;  /* 0x0000006a8890723c */ /* 0x084fec0000041890 */
[----:B0-----:R-:W-:Y:S01]  /*6800*/  HMMA.16816.F32.BF16 R108, R132, R106, R108 ;  /* 0x0000006a846c723c */ /* 0x001fe2000004186c */
[----:B------:R-:W-:Y:S05]  /*6810*/  LDSM.16.MT88.4 R104, [R2+UR6+0x1400] ;  /* 0x001400060268783b */ /* 0x000fea0008004200 */
[-C--:B------:R-:W-:Y:S01]  /*6820*/  HMMA.16816.F32.BF16 R140, R136, R102.reuse, R140 ;  /* 0x00000066888c723c */ /* 0x080fe2000004188c */
[----:B------:R-:W-:Y:S05]  /*6830*/  LDSM.16.M88.4 R136, [R3+UR6+0x3080] ;  /* 0x003080060388783b */ /* 0x000fea0008000200 */
[----:B------:R-:W-:Y:S01]  /*6840*/  HMMA.16816.F32.BF16 R124, R132, R102, R124 ;  /* 0x00000066847c723c */ /* 0x000fe2000004187c */
[----:B------:R-:W0:Y:S04]  /*6850*/  LDSM.16.MT88.4 R100, [R176+UR6+0x1400] ;  /* 0x00140006b064783b */ /* 0x000e280008004200 */
[----:B------:R-:W-:Y:S07]  /*6860*/  LDSM.16.MT88.4 R132, [R176+UR6+0x1800] ;  /* 0x00180006b084783b */ /* 0x000fee0008004200 */
[-C--:B---3--:R-:W-:Y:S06]  /*6870*/  HMMA.16816.F32.BF16 R108, R128, R120.reuse, R108 ;  /* 0x00000078806c723c */ /* 0x088fec000004186c */
[C---:B-1----:R-:W-:Y:S06]  /*6880*/  HMMA.16816.F32.BF16 R144, R112.reuse, R120, R144 ;  /* 0x000000787090723c */ /* 0x042fec0000041890 */
[-C--:B------:R-:W-:Y:S01]  /*6890*/  HMMA.16816.F32.BF16 R140, R112, R116.reuse, R140 ;  /* 0x00000074708c723c */ /* 0x080fe2000004188c */
[----:B------:R-:W-:Y:S05]  /*68a0*/  LDSM.16.MT88.4 R112, [R2+UR6+0x1800] ;  /* 0x001800060270783b */ /* 0x000fea0008004200 */
[----:B------:R-:W-:Y:S01]  /*68b0*/  HMMA.16816.F32.BF16 R124, R128, R116, R124 ;  /* 0x00000074807c723c */ /* 0x000fe2000004187c */
[----:B------:R-:W1:Y:S05]  /*68c0*/  LDSM.16.M88.4 R128, [R3+UR6+0x2080] ;  /* 0x002080060380783b */ /* 0x000e6a0008000200 */
[-C--:B0-----:R-:W-:Y:S06]  /*68d0*/  HMMA.16816.F32.BF16 R108, R100, R122.reuse, R108 ;  /* 0x0000007a646c723c */ /* 0x081fec000004186c */
[C---:B------:R-:W-:Y:S06]  /*68e0*/  HMMA.16816.F32.BF16 R144, R104.reuse, R122, R144 ;  /* 0x0000007a6890723c */ /* 0x040fec0000041890 */
[-C--:B------:R-:W-:Y:S01]  /*68f0*/  HMMA.16816.F32.BF16 R140, R104, R118.reuse, R140 ;  /* 0x00000076688c723c */ /* 0x080fe2000004188c */
[----:B------:R-:W-:Y:S05]  /*6900*/  LDSM.16.MT88.4 R104, [R176+UR6+0x1c00] ;  /* 0x001c0006b068783b */ /* 0x000fea0008004200 */
[----:B------:R-:W-:Y:S01]  /*6910*/  HMMA.16816.F32.BF16 R124, R100, R118, R124 ;  /* 0x00000076647c723c */ /* 0x000fe2000004187c */
[----:B------:R-:W0:Y:S01]  /*6920*/  LDSM.16.MT88.4 R100, [R2+UR6+0x1c00] ;  /* 0x001c00060264783b */ /* 0x000e220008004200 */
[----:B------:R-:W-:-:S10]  /*6930*/  VIADD R225, R225, 0xffffffff ;  /* 0xffffffffe1e17836 */ /* 0x000fd40000000000 */
[-C--:B-1----:R-:W-:Y:S06]  /*6940*/  HMMA.16816.F32.BF16 R144, R112, R128.reuse, R144 ;  /* 0x000000807090723c */ /* 0x082fec0000041890 */
[----:B------:R-:W-:Y:S06]  /*6950*/  HMMA.16816.F32.BF16 R108, R132, R128, R108 ;  /* 0x00000080846c723c */ /* 0x000fec000004186c */
[-C--:B------:R-:W-:Y:S06]  /*6960*/  HMMA.16816.F32.BF16 R140, R112, R136.reuse, R140 ;  /* 0x00000088708c723c */ /* 0x080fec000004188c */
[----:B------:R-:W-:Y:S01]  /*6970*/  HMMA.16816.F32.BF16 R124, R132, R136, R124 ;  /* 0x00000088847c723c */ /* 0x000fe2000004187c */
[----:B------:R-:W-:Y:S01]  /*6980*/  ISETP.NE.U32.AND P0, PT, R225, RZ, PT ;  /* 0x000000ffe100720c */ /* 0x000fe20003f05070 */
[----:B------:R-:W-:Y:S01]  /*6990*/  IMAD.SHL.U32 R178, R178, 0x80, RZ ;  /* 0x00000080b2b27824 */ /* 0x000fe200078e00ff */
[----:B------:R-:W-:-:S02]  /*69a0*/  UIMAD.WIDE UR4, UR7, 0x2, UR4 ;  /* 0x00000002070478a5 */ /* 0x000fc4000f8e0204 */
[----:B------:R-:W-:Y:S01]  /*69b0*/  UIADD3 UR8, UR8, -0x80, URZ ;  /* 0xffffff8008087890 */ /* 0x000fe2000fffe03f */
[----:B------:R-:W-:Y:S01]  /*69c0*/  IMAD.WIDE R98, R178, 0x2, R98 ;  /* 0x00000002b2627825 */ /* 0x000fe200078e0262 */
[-C--:B0-----:R-:W-:Y:S06]  /*69d0*/  HMMA.16816.F32.BF16 R144, R100, R130.reuse, R144 ;  /* 0x000000826490723c */ /* 0x081fec0000041890 */
[----:B------:R-:W-:Y:S06]  /*69e0*/  HMMA.16816.F32.BF16 R132, R104, R130, R108 ;  /* 0x000000826884723c */ /* 0x000fec000004186c */
[-C--:B------:R-:W-:Y:S06]  /*69f0*/  HMMA.16816.F32.BF16 R100, R100, R138.reuse, R140 ;  /* 0x0000008a6464723c */ /* 0x080fec000004188c */
[----:B------:R-:W-:Y:S01]  /*6a00*/  HMMA.16816.F32.BF16 R128, R104, R138, R124 ;  /* 0x0000008a6880723c */ /* 0x000fe2000004187c */
[----:B------:R-:W-:-:S08]  /*6a10*/  NOP ;  /* 0x0000000000007918 */ /* 0x000fd00000000000 */
[----:B------:R-:W-:-:S15]  /*6a20*/  @P0 BRA `(.L_x_2) ;  /* 0xffffffc400700947 */ /* 0x000fde000383ffff */
[----:B------:R-:W-:Y:S02]  /*6a30*/  F2FP.BF16.F32.PACK_AB R131, R131, R135 ;  /* 0x000000878383723e */ /* 0x000fe400000010ff */
[----:B------:R-:W-:Y:S02]  /*6a40*/  F2FP.BF16.F32.PACK_AB R130, R130, R134 ;  /* 0x000000868282723e */ /* 0x000fe400000010ff */
[----:B------:R-:W-:Y:S02]  /*6a50*/  F2FP.BF16.F32.PACK_AB R129, R129, R133 ;  /* 0x000000858181723e */ /* 0x000fe400000010ff */
[----:B------:R-:W-:Y:S02]  /*6a60*/  F2FP.BF16.F32.PACK_AB R128, R128, R132 ;  /* 0x000000848080723e */ /* 0x000fe400000010ff */
[----:B------:R-:W-:Y:S02]  /*6a70*/  F2FP.BF16.F32.PACK_AB R103, R103, R147 ;  /* 0x000000936767723e */ /* 0x000fe400000010ff */
[----:B------:R-:W-:-:S02]  /*6a80*/  F2FP.BF16.F32.PACK_AB R102, R102, R146 ;  /* 0x000000926666723e */ /* 0x000fc400000010ff */
[----:B------:R-:W-:Y:S02]  /*6a90*/  F2FP.BF16.F32.PACK_AB R101, R101, R145 ;  /* 0x000000916565723e */ /* 0x000fe400000010ff */
[----:B------:R-:W-:-:S07]  /*6aa0*/  F2FP.BF16.F32.PACK_AB R100, R100, R144 ;  /* 0x000000906464723e */ /* 0x000fce00000010ff */
.L_x_1:
[----:B------:R-:W2:Y:S01]  /*6ab0*/  LDL.LU R3, [R1] ;  /* 0x0000000001037983 */ /* 0x000ea20000300800 */
[----:B------:R-:W-:Y:S01]  /*6ac0*/  ULDC UR4, c[0x0][0x244] ;  /* 0x0000910000047ab9 */ /* 0x000fe20000000800 */
[C-C-:B------:R-:W-:Y:S01]  /*6ad0*/  LOP3.LUT R13, R224.reuse, 0x1e, R0.reuse, 0xfe, !PT ;  /* 0x0000001ee00d7812 */ /* 0x140fe200078efe00 */
[----:B------:R-:W0:Y:S01]  /*6ae0*/  S2R R6, SR_TID.X ;  /* 0x0000000000067919 */ /* 0x000e220000002100 */
[C-C-:B------:R-:W-:Y:S02]  /*6af0*/  LOP3.LUT R14, R224.reuse, 0x1c, R0.reuse, 0xfe, !PT ;  /* 0x0000001ce00e7812 */ /* 0x140fe400078efe00 */
[C-C-:B------:R-:W-:Y:S01]  /*6b00*/  LOP3.LUT R22, R224.reuse, 0x1a, R0.reuse, 0xfe, !PT ;  /* 0x0000001ae0167812 */ /* 0x140fe200078efe00 */
[----:B------:R-:W1:Y:S01]  /*6b10*/  S2R R5, SR_TID.X ;  /* 0x0000000000057919 */ /* 0x000e620000002100 */
[C-C-:B------:R-:W-:Y:S02]  /*6b20*/  LOP3.LUT R12, R224.reuse, 0x18, R0.reuse, 0xfe, !PT ;  /* 0x00000018e00c7812 */ /* 0x140fe400078efe00 */
[----:B------:R-:W-:-:S02]  /*6b30*/  LOP3.LUT R15, R224, 0x16, R0, 0xfe, !PT ;  /* 0x00000016e00f7812 */ /* 0x000fc400078efe00 */
[C-C-:B------:R-:W-:Y:S02]  /*6b40*/  LOP3.LUT R16, R224.reuse, 0x14, R0.reuse, 0xfe, !PT ;  /* 0x00000014e0107812 */ /* 0x140fe400078efe00 */
[C-C-:B------:R-:W-:Y:S02]  /*6b50*/  LOP3.LUT R17, R224.reuse, 0x12, R0.reuse, 0xfe, !PT ;  /* 0x00000012e0117812 */ /* 0x140fe400078efe00 */
[C-C-:B------:R-:W-:Y:S02]  /*6b60*/  LOP3.LUT R18, R224.reuse, 0x10, R0.reuse, 0xfe, !PT ;  /* 0x00000010e0127812 */ /* 0x140fe400078efe00 */
[C-C-:B------:R-:W-:Y:S02]  /*6b70*/  LOP3.LUT R11, R224.reuse, 0xe, R0.reuse, 0xfe, !PT ;  /* 0x0000000ee00b7812 */ /* 0x140fe400078efe00 */
[C-C-:B------:R-:W-:Y:S02]  /*6b80*/  LOP3.LUT R10, R224.reuse, 0xc, R0.reuse, 0xfe, !PT ;  /* 0x0000000ce00a7812 */ /* 0x140fe400078efe00 */
[----:B------:R-:W-:-:S02]  /*6b90*/  LOP3.LUT R9, R224, 0xa, R0, 0xfe, !PT ;  /* 0x0000000ae0097812 */ /* 0x000fc400078efe00 */
[----:B------:R-:W-:Y:S01]  /*6ba0*/  LOP3.LUT R7, R224, 0x8, R0, 0xfe, !PT ;  /* 0x00000008e0077812 */ /* 0x000fe200078efe00 */
[----:B0-----:R-:W-:Y:S01]  /*6bb0*/  IMAD.SHL.U32 R2, R6, 0x40, RZ ;  /* 0x0000004006027824 */ /* 0x001fe200078e00ff */
[----:B-1----:R-:W-:-:S04]  /*6bc0*/  LOP3.LUT R8, R5, 0x3f, RZ, 0xc0, !PT ;  /* 0x0000003f05087812 */ /* 0x002fc800078ec0ff */
[----:B------:R-:W-:Y:S01]  /*6bd0*/  LEA R8, R8, UR6, 0x4 ;  /* 0x0000000608087c11 */ /* 0x000fe2000f8e20ff */
[----:B------:R-:W-:Y:S01]  /*6be0*/  BAR.SYNC.DEFER_BLOCKING 0x0 ;  /* 0x0000000000007b1d */ /* 0x000fe20000010000 */
[----:B--2---:R-:W-:Y:S02]  /*6bf0*/  LOP3.LUT R4, R3, 0x80, RZ, 0xc0, !PT ;  /* 0x0000008003047812 */ /* 0x004fe400078ec0ff */
[----:B------:R-:W-:Y:S01]  /*6c00*/  LOP3.LUT R3, R2, 0x200, RZ, 0xc0, !PT ;  /* 0x0000020002037812 */ /* 0x000fe200078ec0ff */
[----:B------:R-:W-:Y:S01]  /*6c10*/  IMAD.SHL.U32 R2, R6, 0x10, RZ ;  /* 0x0000001006027824 */ /* 0x000fe200078e00ff */
[----:B------:R-:W-:Y:S02]  /*6c20*/  LOP3.LUT R6, R5, 0x20, RZ, 0xc0, !PT ;  /* 0x0000002005067812 */ /* 0x000fe400078ec0ff */
[----:B------:R-:W-:Y:S01]  /*6c30*/  IADD3 R3, R4, UR6, R3 ;  /* 0x0000000604037c10 */ /* 0x000fe2000fffe003 */
[----:B------:R-:W-:Y:S01]  /*6c40*/  ULDC.64 UR6, c[0x0][0x228] ;  /* 0x00008a0000067ab9 */ /* 0x000fe20000000a00 */
[----:B------:R-:W-:-:S02]  /*6c50*/  LOP3.LUT R2, R2, 0x70, RZ, 0xc0, !PT ;  /* 0x0000007002027812 */ /* 0x000fc400078ec0ff */
[----:B------:R-:W-:Y:S01]  /*6c60*/  ISETP.GE.AND P0, PT, R241, UR6, PT ;  /* 0x00000006f1007c0c */ /* 0x000fe2000bf06270 */
[----:B------:R-:W-:Y:S01]  /*6c70*/  IMAD R3, R6, 0x20, R3 ;  /* 0x0000002006037824 */ /* 0x000fe200078e0203 */
[----:B------:R-:W-:-:S03]  /*6c80*/  LOP3.LUT R6, R224, 0x6, R0, 0xfe, !PT ;  /* 0x00000006e0067812 */ /* 0x000fc600078efe00 */
[----:B------:R-:W-:Y:S01]  /*6c90*/  IMAD.IADD R3, R2, 0x1, R3 ;  /* 0x0000000102037824 */ /* 0x000fe200078e0203 */
[----:B------:R-:W-:Y:S01]  /*6ca0*/  ISETP.LT.AND P3, PT, R6, UR7, !P0 ;  /* 0x0000000706007c0c */ /* 0x000fe2000c761270 */
[----:B------:R-:W-:Y:S01]  /*6cb0*/  IMAD R2, R241, UR4, RZ ;  /* 0x00000004f1027c24 */ /* 0x000fe2000f8e02ff */
[----:B------:R-:W-:Y:S02]  /*6cc0*/  ULDC.64 UR4, c[0x0][0x220] ;  /* 0x0000880000047ab9 */ /* 0x000fe40000000a00 */
[----:B------:R-:W-:Y:S02]  /*6cd0*/  STSM.16.M88.4 [R3], R100 ;  /* 0x0000006403007844 */ /* 0x000fe40000000200 */
[----:B------:R-:W-:Y:S01]  /*6ce0*/  LEA R21, P1, R2, UR4, 0x1 ;  /* 0x0000000402157c11 */ /* 0x000fe2000f8208ff */
[----:B------:R-:W-:Y:S01]  /*6cf0*/  ULDC UR4, c[0x0][0x248] ;  /* 0x0000920000047ab9 */ /* 0x000fe20000000800 */
[----:B------:R0:W-:Y:S01]  /*6d00*/  STSM.16.M88.4 [R3+0x100], R128 ;  /* 0x0001008003007844 */ /* 0x0001e20000000200 */
[----:B------:R-:W-:Y:S01]  /*6d10*/  IMAD R19, R6, UR4, RZ ;  /* 0x0000000406137c24 */ /* 0x000fe2000f8e02ff */
[----:B------:R-:W-:Y:S01]  /*6d20*/  LEA.HI.X.SX32 R23, R2, UR5, 0x1, P1 ;  /* 0x0000000502177c11 */ /* 0x000fe200088f0eff */
[----:B------:R-:W-:Y:S01]  /*6d30*/  IMAD R20, R7, UR4, RZ ;  /* 0x0000000407147c24 */ /* 0x000fe2000f8e02ff */
[----:B------:R-:W-:Y:S01]  /*6d40*/  BAR.SYNC.DEFER_BLOCKING 0x0 ;  /* 0x0000000000007b1d */ /* 0x000fe20000010000 */
[----:B------:R-:W-:-:S04]  /*6d50*/  LOP3.LUT R2, R224, R0, RZ, 0xfc, !PT ;  /* 0x00000000e0027212 */ /* 0x000fc800078efcff */
[C---:B------:R-:W-:Y:S01]  /*6d60*/  ISETP.LT.AND P1, PT, R2.reuse, UR7, !P0 ;  /* 0x0000000702007c0c */ /* 0x040fe2000c721270 */
[----:B------:R-:W-:-:S05]  /*6d70*/  IMAD R4, R2, UR4, RZ ;  /* 0x0000000402047c24 */ /* 0x000fca000f8e02ff */
[----:B------:R-:W-:Y:S02]  /*6d80*/  LEA R2, P2, R4, R21, 0x1 ;  /* 0x0000001504027211 */ /* 0x000fe400078408ff */
[C-C-:B0-----:R-:W-:Y:S02]  /*6d90*/  LOP3.LUT R3, R224.reuse, 0x2, R0.reuse, 0xfe, !PT ;  /* 0x00000002e0037812 */ /* 0x141fe400078efe00 */
[----:B------:R-:W-:Y:S02]  /*6da0*/  LOP3.LUT R0, R224, 0x4, R0, 0xfe, !PT ;  /* 0x00000004e0007812 */ /* 0x000fe400078efe00 */
[C---:B------:R-:W-:Y:S01]  /*6db0*/  ISETP.LT.AND P5, PT, R3.reuse, UR7, !P0 ;  /* 0x0000000703007c0c */ /* 0x040fe2000c7a1270 */
[----:B------:R-:W-:Y:S01]  /*6dc0*/  IMAD R5, R3, UR4, RZ ;  /* 0x0000000403057c24 */ /* 0x000fe2000f8e02ff */
[----:B------:R-:W-:Y:S02]  /*6dd0*/  LEA.HI.X.SX32 R3, R4, R23, 0x1, P2 ;  /* 0x0000001704037211 */ /* 0x000fe400010f0eff */
[C---:B------:R-:W-:Y:S01]  /*6de0*/  ISETP.LT.AND P4, PT, R0.reuse, UR7, !P0 ;  /* 0x0000000700007c0c */ /* 0x040fe2000c781270 */
[----:B------:R-:W-:Y:S01]  /*6df0*/  IMAD R0, R0, UR4, RZ ;  /* 0x0000000400007c24 */ /* 0x000fe2000f8e02ff */
[C---:B------:R-:W-:Y:S01]  /*6e00*/  LEA R4, P2, R5.reuse, R21, 0x1 ;  /* 0x0000001505047211 */ /* 0x040fe200078408ff */
[----:B------:R-:W0:Y:S03]  /*6e10*/  LDS.128 R24, [R8] ;  /* 0x0000000008187984 */ /* 0x000e260000000c00 */
[----:B------:R-:W-:Y:S01]  /*6e20*/  LEA.HI.X.SX32 R5, R5, R23, 0x1, P2 ;  /* 0x0000001705057211 */ /* 0x000fe200010f0eff */
[----:B------:R1:W2:Y:S01]  /*6e30*/  LDS.128 R28, [R8+0x400] ;  /* 0x00040000081c7984 */ /* 0x0002a20000000c00 */
[----:B------:R-:W-:-:S03]  /*6e40*/  LEA R6, P2, R0, R21, 0x1 ;  /* 0x0000001500067211 */ /* 0x000fc600078408ff */
[----:B0-----:R0:W-:Y:S01]  /*6e50*/  @P1 STG.E.U16 desc[UR10][R2.64], R24 ;  /* 0x0000001802001986 */ /* 0x0011e2000c10150a */
[----:B------:R-:W-:Y:S02]  /*6e60*/  ISETP.LT.AND P1, PT, R7, UR7, !P0 ;  /* 0x0000000707007c0c */ /* 0x000fe4000c721270 */
[----:B------:R-:W-:Y:S01]  /*6e70*/  LEA.HI.X.SX32 R7, R0, R23, 0x1, P2 ;  /* 0x0000001700077211 */ /* 0x000fe200010f0eff */
[----:B------:R3:W-:Y:S01]  /*6e80*/  @P5 STG.E.U16 desc[UR10][R4.64], R25 ;  /* 0x0000001904005986 */ /* 0x0007e2000c10150a */
[----:B------:R-:W-:Y:S01]  /*6e90*/  IMAD R0, R9, UR4, RZ ;  /* 0x0000000409007c24 */ /* 0x000fe2000f8e02ff */
[----:B-1----:R-:W-:Y:S02]  /*6ea0*/  LEA R8, P5, R19, R21, 0x1 ;  /* 0x0000001513087211 */ /* 0x002fe400078a08ff */
[----:B------:R-:W-:Y:S01]  /*6eb0*/  ISETP.LT.AND P2, PT, R9, UR7, !P0 ;  /* 0x0000000709007c0c */ /* 0x000fe2000c741270 */
[----:B------:R1:W-:Y:S01]  /*6ec0*/  @P4 STG.E.U16 desc[UR10][R6.64], R26 ;  /* 0x0000001a06004986 */ /* 0x0003e2000c10150a */
[----:B------:R-:W-:-:S02]  /*6ed0*/  LEA.HI.X.SX32 R9, R19, R23, 0x1, P5 ;  /* 0x0000001713097211 */ /* 0x000fc400028f0eff */
[-C--:B0-----:R-:W-:Y:S02]  /*6ee0*/  LEA R2, P6, R20, R21.reuse, 0x1 ;  /* 0x0000001514027211 */ /* 0x081fe400078c08ff */
[----:B------:R-:W-:Y:S01]  /*6ef0*/  PRMT R24, R24, 0x7632, R24 ;  /* 0x0000763218187816 */ /* 0x000fe20000000018 */
[----:B------:R-:W-:Y:S01]  /*6f00*/  @P3 STG.E.U16 desc[UR10][R8.64], R27 ;  /* 0x0000001b08003986 */ /* 0x000fe2000c10150a */
[----:B---3--:R-:W-:Y:S02]  /*6f10*/  LEA R4, P4, R0, R21, 0x1 ;  /* 0x0000001500047211 */ /* 0x008fe400078808ff */
[-C--:B------:R-:W-:Y:S02]  /*6f20*/  LEA.HI.X.SX32 R3, R20, R23.reuse, 0x1, P6 ;  /* 0x0000001714037211 */ /* 0x080fe400030f0eff */
[----:B------:R-:W-:Y:S01]  /*6f30*/  LEA.HI.X.SX32 R5, R0, R23, 0x1, P4 ;  /* 0x0000001700057211 */ /* 0x000fe200020f0eff */
[C---:B------:R-:W-:Y:S01]  /*6f40*/  IMAD R0, R10.reuse, UR4, RZ ;  /* 0x000000040a007c24 */ /* 0x040fe2000f8e02ff */
[----:B------:R-:W-:Y:S01]  /*6f50*/  ISETP.LT.AND P3, PT, R10, UR7, !P0 ;  /* 0x000000070a007c0c */ /* 0x000fe2000c761270 */
[----:B--2---:R0:W-:Y:S01]  /*6f60*/  @P1 STG.E.U16 desc[UR10][R2.64], R28 ;  /* 0x0000001c02001986 */ /* 0x0041e2000c10150a */
[C---:B-1----:R-:W-:Y:S01]  /*6f70*/  IMAD R7, R11.reuse, UR4, RZ ;  /* 0x000000040b077c24 */ /* 0x042fe2000f8e02ff */
[C---:B------:R-:W-:Y:S01]  /*6f80*/  ISETP.LT.AND P1, PT, R18.reuse, UR7, !P0 ;  /* 0x0000000712007c0c */ /* 0x040fe2000c721270 */
[----:B------:R-:W-:Y:S01]  /*6f90*/  IMAD R18, R18, UR4, RZ ;  /* 0x0000000412127c24 */ /* 0x000fe2000f8e02ff */
[----:B------:R-:W-:Y:S01]  /*6fa0*/  LEA R10, P4, R0, R21, 0x1 ;  /* 0x00000015000a7211 */ /* 0x000fe200078808ff */
[----:B------:R1:W-:Y:S01]  /*6fb0*/  @P2 STG.E.U16 desc[UR10][R4.64], R29 ;  /* 0x0000001d04002986 */ /* 0x0003e2000c10150a */
[----:B------:R-:W-:-:S02]  /*6fc0*/  ISETP.LT.AND P2, PT, R11, UR7, !P0 ;  /* 0x000000070b007c0c */ /* 0x000fc4000c741270 */
[----:B------:R-:W-:Y:S01]  /*6fd0*/  LEA.HI.X.SX32 R11, R0, R23, 0x1, P4 ;  /* 0x00000017000b7211 */ /* 0x000fe200020f0eff */
[----:B------:R-:W-:Y:S01]  /*6fe0*/  IMAD R0, R22, UR4, RZ ;  /* 0x0000000416007c24 */ /* 0x000fe2000f8e02ff */
[C---:B------:R-:W-:Y:S01]  /*6ff0*/  ISETP.LT.AND P4, PT, R17.reuse, UR7, !P0 ;  /* 0x0000000711007c0c */ /* 0x040fe2000c781270 */
[----:B------:R-:W-:Y:S01]  /*7000*/  IMAD R17, R17, UR4, RZ ;  /* 0x0000000411117c24 */ /* 0x000fe2000f8e02ff */
[CC--:B------:R-:W-:Y:S01]  /*7010*/  LEA R6, P5, R7.reuse, R21.reuse, 0x1 ;  /* 0x0000001507067211 */ /* 0x0c0fe200078a08ff */
[----:B------:R2:W-:Y:S01]  /*7020*/  @P3 STG.E.U16 desc[UR10][R10.64], R30 ;  /* 0x0000001e0a003986 */ /* 0x0005e2000c10150a */
[----:B0-----:R-:W-:Y:S02]  /*7030*/  LEA R2, P3, R18, R21, 0x1 ;  /* 0x0000001512027211 */ /* 0x001fe400078608ff */
[----:B------:R-:W-:Y:S02]  /*7040*/  LEA.HI.X.SX32 R7, R7, R23, 0x1, P5 ;  /* 0x0000001707077211 */ /* 0x000fe400028f0eff */
[----:B-1----:R-:W-:-:S02]  /*7050*/  LEA R4, P6, R17, R21, 0x1 ;  /* 0x0000001511047211 */ /* 0x002fc400078c08ff */
[-C--:B------:R-:W-:Y:S01]  /*7060*/  LEA.HI.X.SX32 R3, R18, R23.reuse, 0x1, P3 ;  /* 0x0000001712037211 */ /* 0x080fe200018f0eff */
[----:B------:R-:W-:Y:S01]  /*7070*/  @P2 STG.E.U16 desc[UR10][R6.64], R31 ;  /* 0x0000001f06002986 */ /* 0x000fe2000c10150a */
[----:B------:R-:W-:Y:S02]  /*7080*/  PRMT R25, R25, 0x7632, R25 ;  /* 0x0000763219197816 */ /* 0x000fe40000000019 */
[----:B------:R-:W-:Y:S01]  /*7090*/  LEA.HI.X.SX32 R5, R17, R23, 0x1, P6 ;  /* 0x0000001711057211 */ /* 0x000fe200030f0eff */
[----:B------:R0:W-:Y:S01]  /*70a0*/  @P1 STG.E.U16 desc[UR10][R2.64], R24 ;  /* 0x0000001802001986 */ /* 0x0001e2000c10150a */
[C---:B------:R-:W-:Y:S01]  /*70b0*/  ISETP.LT.AND P3, PT, R12.reuse, UR7, !P0 ;  /* 0x000000070c007c0c */ /* 0x040fe2000c761270 */
[----:B------:R-:W-:Y:S01]  /*70c0*/  IMAD R12, R12, UR4, RZ ;  /* 0x000000040c0c7c24 */ /* 0x000fe2000f8e02ff */
[----:B------:R-:W-:Y:S01]  /*70d0*/  ISETP.LT.AND P5, PT, R16, UR7, !P0 ;  /* 0x0000000710007c0c */ /* 0x000fe2000c7a1270 */
[----:B------:R1:W-:Y:S01]  /*70e0*/  @P4 STG.E.U16 desc[UR10][R4.64], R25 ;  /* 0x0000001904004986 */ /* 0x0003e2000c10150a */
[C---:B------:R-:W-:Y:S01]  /*70f0*/  ISETP.LT.AND P4, PT, R15.reuse, UR7, !P0 ;  /* 0x000000070f007c0c */ /* 0x040fe2000c781270 */
[----:B------:R-:W-:Y:S01]  /*7100*/  IMAD R15, R15, UR4, RZ ;  /* 0x000000040f0f7c24 */ /* 0x000fe2000f8e02ff */
[----:B------:R-:W-:Y:S01]  /*7110*/  PRMT R26, R26, 0x7632, R26 ;  /* 0x000076321a1a7816 */ /* 0x000fe2000000001a */
[----:B--2---:R-:W-:Y:S01]  /*7120*/  IMAD R11, R14, UR4, RZ ;  /* 0x000000040e0b7c24 */ /* 0x004fe2000f8e02ff */
[----:B------:R-:W-:Y:S01]  /*7130*/  PRMT R27, R27, 0x7632, R27 ;  /* 0x000076321b1b7816 */ /* 0x000fe2000000001b */
[----:B------:R-:W-:Y:S01]  /*7140*/  IMAD R16, R16, UR4, RZ ;  /* 0x0000000410107c24 */ /* 0x000fe2000f8e02ff */
[----:B------:R-:W-:Y:S01]  /*7150*/  PRMT R28, R28, 0x7632, R28 ;  /* 0x000076321c1c7816 */ /* 0x000fe2000000001c */
[----:B------:R-:W-:Y:S01]  /*7160*/  IMAD R17, R13, UR4, RZ ;  /* 0x000000040d117c24 */ /* 0x000fe2000f8e02ff */
[----:B0-----:R-:W-:-:S02]  /*7170*/  LEA R2, P1, R15, R21, 0x1 ;  /* 0x000000150f027211 */ /* 0x001fc400078208ff */
[-C--:B------:R-:W-:Y:S02]  /*7180*/  LEA R6, P6, R16, R21.reuse, 0x1 ;  /* 0x0000001510067211 */ /* 0x080fe400078c08ff */
[C---:B-1----:R-:W-:Y:S02]  /*7190*/  LEA R4, P2, R12.reuse, R21, 0x1 ;  /* 0x000000150c047211 */ /* 0x042fe400078408ff */
[----:B------:R-:W-:Y:S02]  /*71a0*/  LEA.HI.X.SX32 R3, R15, R23, 0x1, P1 ;  /* 0x000000170f037211 */ /* 0x000fe400008f0eff */
[----:B------:R-:W-:Y:S02]  /*71b0*/  LEA R10, P1, R11, R21, 0x1 ;  /* 0x000000150b0a7211 */ /* 0x000fe400078208ff */
[----:B------:R-:W-:Y:S02]  /*71c0*/  LEA.HI.X.SX32 R5, R12, R23, 0x1, P2 ;  /* 0x000000170c057211 */ /* 0x000fe400010f0eff */
[----:B------:R-:W-:-:S02]  /*71d0*/  ISETP.LT.AND P2, PT, R22, UR7, !P0 ;  /* 0x0000000716007c0c */ /* 0x000fc4000c741270 */
[-C--:B------:R-:W-:Y:S02]  /*71e0*/  LEA.HI.X.SX32 R11, R11, R23.reuse, 0x1, P1 ;  /* 0x000000170b0b7211 */ /* 0x080fe400008f0eff */
[----:B------:R-:W-:Y:S02]  /*71f0*/  ISETP.LT.AND P1, PT, R14, UR7, !P0 ;  /* 0x000000070e007c0c */ /* 0x000fe4000c721270 */
[----:B------:R-:W-:Y:S02]  /*7200*/  ISETP.LT.AND P0, PT, R13, UR7, !P0 ;  /* 0x000000070d007c0c */ /* 0x000fe4000c701270 */
[----:B------:R-:W-:Y:S02]  /*7210*/  LEA.HI.X.SX32 R7, R16, R23, 0x1, P6 ;  /* 0x0000001710077211 */ /* 0x000fe400030f0eff */
[C---:B------:R-:W-:Y:S02]  /*7220*/  LEA R8, P6, R0.reuse, R21, 0x1 ;  /* 0x0000001500087211 */ /* 0x040fe400078c08ff */
[----:B------:R-:W-:Y:S01]  /*7230*/  PRMT R29, R29, 0x7632, R29 ;  /* 0x000076321d1d7816 */ /* 0x000fe2000000001d */
[----:B------:R0:W-:Y:S01]  /*7240*/  @P5 STG.E.U16 desc[UR10][R6.64], R26 ;  /* 0x0000001a06005986 */ /* 0x0001e2000c10150a */
[----:B------:R-:W-:-:S02]  /*7250*/  LEA.HI.X.SX32 R9, R0, R23, 0x1, P6 ;  /* 0x0000001700097211 */ /* 0x000fc400030f0eff */
[----:B------:R-:W-:Y:S01]  /*7260*/  PRMT R30, R30, 0x7632, R30 ;  /* 0x000076321e1e7816 */ /* 0x000fe2000000001e */
[----:B------:R0:W-:Y:S01]  /*7270*/  @P4 STG.E.U16 desc[UR10][R2.64], R27 ;  /* 0x0000001b02004986 */ /* 0x0001e2000c10150a */
[----:B------:R-:W-:-:S03]  /*7280*/  LEA R12, P6, R17, R21, 0x1 ;  /* 0x00000015110c7211 */ /* 0x000fc600078c08ff */
[----:B------:R0:W-:Y:S01]  /*7290*/  @P3 STG.E.U16 desc[UR10][R4.64], R28 ;  /* 0x0000001c04003986 */ /* 0x0001e2000c10150a */
[----:B------:R-:W-:-:S03]  /*72a0*/  LEA.HI.X.SX32 R13, R17, R23, 0x1, P6 ;  /* 0x00000017110d7211 */ /* 0x000fc600030f0eff */
[----:B------:R0:W-:Y:S04]  /*72b0*/  @P2 STG.E.U16 desc[UR10][R8.64], R29 ;  /* 0x0000001d08002986 */ /* 0x0001e8000c10150a */
[----:B------:R0:W-:Y:S01]  /*72c0*/  @P1 STG.E.U16 desc[UR10][R10.64], R30 ;  /* 0x0000001e0a001986 */ /* 0x0001e2000c10150a */
[----:B------:R-:W-:Y:S05]  /*72d0*/  @!P0 EXIT ;  /* 0x000000000000894d */ /* 0x000fea0003800000 */
[----:B0-----:R-:W-:-:S05]  /*72e0*/  PRMT R6, R31, 0x7632, R6 ;  /* 0x000076321f067816 */ /* 0x001fca0000000006 */
[----:B------:R-:W-:Y:S01]  /*72f0*/  STG.E.U16 desc[UR10][R12.64], R6 ;  /* 0x000000060c007986 */ /* 0x000fe2000c10150a */
[----:B------:R-:W-:Y:S05]  /*7300*/  EXIT ;  /* 0x000000000000794d */ /* 0x000fea0003800000 */
.L_x_3:
[----:B------:R-:W-:-:S00]  /*7310*/  BRA `(.L_x_3) ;  /* 0xfffffffc00fc7947 */ /* 0x000fc0000383ffff */
[----:B------:R-:W-:-:S00]  /*7320*/  NOP ;  /* 0x0000000000007918 */ /* 0x000fc00000000000 */
        /* <DEDUP_REMOVED lines=13> */
.L_x_4:


//--------------------- .nv.shared.matmul_kernel  --------------------------
	.section	.nv.shared.matmul_kernel,"aw",@nobits
	.sectionflags	@""
	.align	16
	.zero		1024


//--------------------- .nv.shared.reserved.0     --------------------------
	.section	.nv.shared.reserved.0,"aw",@nobits
	.weak		__nv_reservedSMEM_offset_0_alias
	.size		__nv_reservedSMEM_offset_0_alias, 0, 0
	.other		__nv_reservedSMEM_offset_0_alias,@"STO_CUDA_RESERVED_SHARED STV_DEFAULT"
__nv_reservedSMEM_offset_0_alias:
	.zero		0


//--------------------- .nv.constant0.matmul_kernel --------------------------
	.section	.nv.constant0.matmul_kernel,"a",@progbits
	.sectionflags	@""
	.align	4
.nv.constant0.matmul_kernel:
	.zero		608


//--------------------- SYMBOLS --------------------------

	.type		.nv.reservedSmem.offset0,@object
	.size		.nv.reservedSmem.offset0,0x4
